	.target	sm_90a

	.elftype	@"ET_EXEC"


//--------------------- .note.nv.tkinfo           --------------------------
	.section	.note.nv.tkinfo,"",@"SHT_NOTE"
	.sectionflags	@"SHF_NOTE_NV_TKINFO"
	.tkinfo
        /*0018*/ 	.word	0x00000002
        /*0030*/ 	.string	""
        /*0030*/ 	.string	"ptxas"
        /*0030*/ 	.string	"Cuda compilation tools, release 13.0, V13.0.88"
        /*0030*/ 	.string	"Build cuda_13.0.r13.0/compiler.36424714_0"
        /*0030*/ 	.string	"-arch sm_90a -m 64 "



//--------------------- .note.nv.cuinfo           --------------------------
	.section	.note.nv.cuinfo,"",@"SHT_NOTE"
	.sectionflags	@"SHF_NOTE_NV_CUINFO"
        /*0018*/ 	.short	0x0002
        /*001a*/ 	.short	0x005a
        /*001c*/ 	.short	0x0082
	.zero		2


//--------------------- .nv.info                  --------------------------
	.section	.nv.info,"",@"SHT_CUDA_INFO"
	.align	4


	//----- nvinfo : EIATTR_REGCOUNT
	.align		4
        /*0000*/ 	.byte	0x04, 0x2f
        /*0002*/ 	.short	(.L_15 - .L_14)
	.align		4
.L_14:
        /*0004*/ 	.word	index@(_ZN7cutlass13device_kernelINS_4gemm6kernel13GemmUniversalIN4cute5tupleIJiiiiEEENS1_10collective13CollectiveMmaINS1_34MainloopSm90TmaGmmaWarpSpecializedILi7ENS5_IJNS4_1CILi2EEENSA_ILi1EEESC_EEENS1_35KernelTmaWarpSpecializedCooperativeEEENS5_IJNSA_ILi384EEENSA_ILi80EEENSA_ILi32EEEEEENS_6half_tENS5_IJlSC_lEEESK_SL_NS4_8TiledMMAINS4_8MMA_AtomIJNS4_4SM904GMMA25MMA_64x16x16_F32F16F16_SSILNSP_5MajorE0ELSR_0ELNSP_7ScaleInE1ELSS_1EEEEEENS4_6LayoutISD_NS5_IJSC_NSA_ILi0EEESW_EEEEENS5_IJNS4_10UnderscoreESZ_SZ_EEEEENS4_13SM90_TMA_LOADENS4_14ComposedLayoutINS4_7SwizzleILi2ELi4ELi3EEENS4_18smem_ptr_flag_bitsILi16EEENSV_INS5_IJNSA_ILi8EEESI_EEENS5_IJSI_SC_EEEEEEEvNS4_8identityENS4_23SM90_TMA_LOAD_MULTICASTES1C_vS1D_EENS_8epilogue10collective6detail29Sm90TmaWarpSpecializedAdapterINS1H_15DefaultEpilogueISK_SL_SL_NS1G_6thread17LinearCombinationISK_Li1EffLNS1L_9ScaleType4KindE0ELNS_15FloatRoundStyleE2ESK_EENS1_15EpilogueDefaultEEEEEvvEEEEvNT_6ParamsE)
        /*0008*/ 	.word	0x000000a8


	//----- nvinfo : EIATTR_FRAME_SIZE
	.align		4
.L_15:
        /*000c*/ 	.byte	0x04, 0x11
        /*000e*/ 	.short	(.L_17 - .L_16)
	.align		4
.L_16:
        /*0010*/ 	.word	index@(_ZN7cutlass13device_kernelINS_4gemm6kernel13GemmUniversalIN4cute5tupleIJiiiiEEENS1_10collective13CollectiveMmaINS1_34MainloopSm90TmaGmmaWarpSpecializedILi7ENS5_IJNS4_1CILi2EEENSA_ILi1EEESC_EEENS1_35KernelTmaWarpSpecializedCooperativeEEENS5_IJNSA_ILi384EEENSA_ILi80EEENSA_ILi32EEEEEENS_6half_tENS5_IJlSC_lEEESK_SL_NS4_8TiledMMAINS4_8MMA_AtomIJNS4_4SM904GMMA25MMA_64x16x16_F32F16F16_SSILNSP_5MajorE0ELSR_0ELNSP_7ScaleInE1ELSS_1EEEEEENS4_6LayoutISD_NS5_IJSC_NSA_ILi0EEESW_EEEEENS5_IJNS4_10UnderscoreESZ_SZ_EEEEENS4_13SM90_TMA_LOADENS4_14ComposedLayoutINS4_7SwizzleILi2ELi4ELi3EEENS4_18smem_ptr_flag_bitsILi16EEENSV_INS5_IJNSA_ILi8EEESI_EEENS5_IJSI_SC_EEEEEEEvNS4_8identityENS4_23SM90_TMA_LOAD_MULTICASTES1C_vS1D_EENS_8epilogue10collective6detail29Sm90TmaWarpSpecializedAdapterINS1H_15DefaultEpilogueISK_SL_SL_NS1G_6thread17LinearCombinationISK_Li1EffLNS1L_9ScaleType4KindE0ELNS_15FloatRoundStyleE2ESK_EENS1_15EpilogueDefaultEEEEEvvEEEEvNT_6ParamsE)
        /*0014*/ 	.word	0x00000000


	//----- nvinfo : EIATTR_MIN_STACK_SIZE
	.align		4
.L_17:
        /*0018*/ 	.byte	0x04, 0x12
        /*001a*/ 	.short	(.L_19 - .L_18)
	.align		4
.L_18:
        /*001c*/ 	.word	index@(_ZN7cutlass13device_kernelINS_4gemm6kernel13GemmUniversalIN4cute5tupleIJiiiiEEENS1_10collective13CollectiveMmaINS1_34MainloopSm90TmaGmmaWarpSpecializedILi7ENS5_IJNS4_1CILi2EEENSA_ILi1EEESC_EEENS1_35KernelTmaWarpSpecializedCooperativeEEENS5_IJNSA_ILi384EEENSA_ILi80EEENSA_ILi32EEEEEENS_6half_tENS5_IJlSC_lEEESK_SL_NS4_8TiledMMAINS4_8MMA_AtomIJNS4_4SM904GMMA25MMA_64x16x16_F32F16F16_SSILNSP_5MajorE0ELSR_0ELNSP_7ScaleInE1ELSS_1EEEEEENS4_6LayoutISD_NS5_IJSC_NSA_ILi0EEESW_EEEEENS5_IJNS4_10UnderscoreESZ_SZ_EEEEENS4_13SM90_TMA_LOADENS4_14ComposedLayoutINS4_7SwizzleILi2ELi4ELi3EEENS4_18smem_ptr_flag_bitsILi16EEENSV_INS5_IJNSA_ILi8EEESI_EEENS5_IJSI_SC_EEEEEEEvNS4_8identityENS4_23SM90_TMA_LOAD_MULTICASTES1C_vS1D_EENS_8epilogue10collective6detail29Sm90TmaWarpSpecializedAdapterINS1H_15DefaultEpilogueISK_SL_SL_NS1G_6thread17LinearCombinationISK_Li1EffLNS1L_9ScaleType4KindE0ELNS_15FloatRoundStyleE2ESK_EENS1_15EpilogueDefaultEEEEEvvEEEEvNT_6ParamsE)
        /*0020*/ 	.word	0x00000000
.L_19:


//--------------------- .nv.compat                --------------------------
	.section	.nv.compat,"",@"SHT_CUDA_COMPAT_INFO"
	.align	4
        /*0000*/ 	.byte	0x02, 0x09, 0x01, 0x00, 0x02, 0x02, 0x04, 0x00, 0x02, 0x05, 0x05, 0x00, 0x03, 0x07, 0x01, 0x01
        /*0010*/ 	.byte	0x02, 0x03, 0x01, 0x00, 0x02, 0x06, 0x01, 0x00, 0x04, 0x0b, 0x08, 0x00, 0x00, 0x00, 0x00, 0x00
        /*0020*/ 	.byte	0x00, 0x00, 0x00, 0x00


//--------------------- .nv.info._ZN7cutlass13device_kernelINS_4gemm6kernel13GemmUniversalIN4cute5tupleIJiiiiEEENS1_10collective13CollectiveMmaINS1_34MainloopSm90TmaGmmaWarpSpecializedILi7ENS5_IJNS4_1CILi2EEENSA_ILi1EEESC_EEENS1_35KernelTmaWarpSpecializedCooperativeEEENS5_IJNSA_ILi384EEENSA_ILi80EEENSA_ILi32EEEEEENS_6half_tENS5_IJlSC_lEEESK_SL_NS4_8TiledMMAINS4_8MMA_AtomIJNS4_4SM904GMMA25MMA_64x16x16_F32F16F16_SSILNSP_5MajorE0ELSR_0ELNSP_7ScaleInE1ELSS_1EEEEEENS4_6LayoutISD_NS5_IJSC_NSA_ILi0EEESW_EEEEENS5_IJNS4_10UnderscoreESZ_SZ_EEEEENS4_13SM90_TMA_LOADENS4_14ComposedLayoutINS4_7SwizzleILi2ELi4ELi3EEENS4_18smem_ptr_flag_bitsILi16EEENSV_INS5_IJNSA_ILi8EEESI_EEENS5_IJSI_SC_EEEEEEEvNS4_8identityENS4_23SM90_TMA_LOAD_MULTICASTES1C_vS1D_EENS_8epilogue10collective6detail29Sm90TmaWarpSpecializedAdapterINS1H_15DefaultEpilogueISK_SL_SL_NS1G_6thread17LinearCombinationISK_Li1EffLNS1L_9ScaleType4KindE0ELNS_15FloatRoundStyleE2ESK_EENS1_15EpilogueDefaultEEEEEvvEEEEvNT_6ParamsE --------------------------
	.section	.nv.info._ZN7cutlass13device_kernelINS_4gemm6kernel13GemmUniversalIN4cute5tupleIJiiiiEEENS1_10collective13CollectiveMmaINS1_34MainloopSm90TmaGmmaWarpSpecializedILi7ENS5_IJNS4_1CILi2EEENSA_ILi1EEESC_EEENS1_35KernelTmaWarpSpecializedCooperativeEEENS5_IJNSA_ILi384EEENSA_ILi80EEENSA_ILi32EEEEEENS_6half_tENS5_IJlSC_lEEESK_SL_NS4_8TiledMMAINS4_8MMA_AtomIJNS4_4SM904GMMA25MMA_64x16x16_F32F16F16_SSILNSP_5MajorE0ELSR_0ELNSP_7ScaleInE1ELSS_1EEEEEENS4_6LayoutISD_NS5_IJSC_NSA_ILi0EEESW_EEEEENS5_IJNS4_10UnderscoreESZ_SZ_EEEEENS4_13SM90_TMA_LOADENS4_14ComposedLayoutINS4_7SwizzleILi2ELi4ELi3EEENS4_18smem_ptr_flag_bitsILi16EEENSV_INS5_IJNSA_ILi8EEESI_EEENS5_IJSI_SC_EEEEEEEvNS4_8identityENS4_23SM90_TMA_LOAD_MULTICASTES1C_vS1D_EENS_8epilogue10collective6detail29Sm90TmaWarpSpecializedAdapterINS1H_15DefaultEpilogueISK_SL_SL_NS1G_6thread17LinearCombinationISK_Li1EffLNS1L_9ScaleType4KindE0ELNS_15FloatRoundStyleE2ESK_EENS1_15EpilogueDefaultEEEEEvvEEEEvNT_6ParamsE,"",@"SHT_CUDA_INFO"
	.sectionflags	@""
	.align	4


	//----- nvinfo : EIATTR_CUDA_API_VERSION
	.align		4
        /*0000*/ 	.byte	0x04, 0x37
        /*0002*/ 	.short	(.L_21 - .L_20)
.L_20:
        /*0004*/ 	.word	0x00000082


	//----- nvinfo : EIATTR_KPARAM_INFO
	.align		4
.L_21:
        /*0008*/ 	.byte	0x04, 0x17
        /*000a*/ 	.short	(.L_23 - .L_22)
.L_22:
        /*000c*/ 	.word	0x00000000
        /*0010*/ 	.short	0x0000
        /*0012*/ 	.short	0x0070
        /*0014*/ 	.byte	0x00, 0xf0, 0x01, 0x10


	//----- nvinfo : EIATTR_SPARSE_MMA_MASK
	.align		4
.L_23:
        /*0018*/ 	.byte	0x03, 0x50
        /*001a*/ 	.short	0x0000


	//----- nvinfo : EIATTR_MAXREG_COUNT
	.align		4
        /*001c*/ 	.byte	0x03, 0x1b
        /*001e*/ 	.short	0x00a8


	//----- nvinfo : EIATTR_NUM_BARRIERS
	.align		4
        /*0020*/ 	.byte	0x02, 0x4c
        /*0022*/ 	.byte	0x01
	.zero		1


	//----- nvinfo : EIATTR_EXTERNS
	.align		4
        /*0024*/ 	.byte	0x04, 0x0f
        /*0026*/ 	.short	(.L_25 - .L_24)


	//   ....[0]....
	.align		4
.L_24:
        /*0028*/ 	.word	index@(__assertfail)


	//----- nvinfo : EIATTR_MERCURY_ISA_VERSION
	.align		4
.L_25:
        /*002c*/ 	.byte	0x03, 0x5f
        /*002e*/ 	.short	0x0101


	//----- nvinfo : EIATTR_INT_WARP_WIDE_INSTR_OFFSETS
	.align		4
        /*0030*/ 	.byte	0x04, 0x31
        /*0032*/ 	.short	(.L_27 - .L_26)


	//   ....[0]....
.L_26:
        /*0034*/ 	.word	0x000004e0


	//   ....[1]....
        /*0038*/ 	.word	0x00000510


	//   ....[2]....
        /*003c*/ 	.word	0x000006d0


	//----- nvinfo : EIATTR_COOP_GROUP_MASK_REGIDS
	.align		4
.L_27:
        /*0040*/ 	.byte	0x04, 0x29
        /*0042*/ 	.short	(.L_29 - .L_28)


	//   ....[0]....
.L_28:
        /*0044*/ 	.word	0xffffffff


	//   ....[1]....
        /*0048*/ 	.word	0xffffffff


	//   ....[2]....
        /*004c*/ 	.word	0xffffffff


	//   ....[3]....
        /*0050*/ 	.word	0xffffffff


	//   ....[4]....
        /*0054*/ 	.word	0xffffffff


	//   ....[5]....
        /*0058*/ 	.word	0xffffffff


	//----- nvinfo : EIATTR_COOP_GROUP_INSTR_OFFSETS
	.align		4
.L_29:
        /*005c*/ 	.byte	0x04, 0x28
        /*005e*/ 	.short	(.L_31 - .L_30)


	//   ....[0]....
.L_30:
        /*0060*/ 	.word	0x00000060


	//   ....[1]....
        /*0064*/ 	.word	0x00000070


	//   ....[2]....
        /*0068*/ 	.word	0x00000130


	//   ....[3]....
        /*006c*/ 	.word	0x00000330


	//   ....[4]....
        /*0070*/ 	.word	0x00000850


	//   ....[5]....
        /*0074*/ 	.word	0x000012a0


	//----- nvinfo : EIATTR_REG_RECONFIG
	.align		4
.L_31:
        /*0078*/ 	.byte	0x01, 0x54
	.zero		2


	//----- nvinfo : EIATTR_SYSCALL_OFFSETS
	.align		4
        /*007c*/ 	.byte	0x04, 0x46
        /*007e*/ 	.short	(.L_33 - .L_32)


	//   ....[0]....
.L_32:
        /*0080*/ 	.word	0x00001460


	//----- nvinfo : EIATTR_MBARRIER_INSTR_OFFSETS
	.align		4
.L_33:
        /*0084*/ 	.byte	0x04, 0x39
        /*0086*/ 	.short	(.L_35 - .L_34)


	//   ....[0]....
.L_34:
        /*0088*/ 	.word	0x00000230
        /*008c*/ 	.word	0x000000ff
        /*0090*/ 	.word	0x00000000
        /*0094*/ 	.short	0x0100
        /*0096*/ 	.byte	0x08
	.zero		1


	//   ....[1]....
        /*0098*/ 	.word	0x00000240
        /*009c*/ 	.word	0x000000ff
        /*00a0*/ 	.word	0x00000038
        /*00a4*/ 	.short	0x0100
        /*00a6*/ 	.byte	0x08
	.zero		1


	//   ....[2]....
        /*00a8*/ 	.word	0x00000250
        /*00ac*/ 	.word	0x000000ff
        /*00b0*/ 	.word	0x00000008
        /*00b4*/ 	.short	0x0100
        /*00b6*/ 	.byte	0x08
	.zero		1


	//   ....[3]....
        /*00b8*/ 	.word	0x00000260
        /*00bc*/ 	.word	0x000000ff
        /*00c0*/ 	.word	0x00000040
        /*00c4*/ 	.short	0x0100
        /*00c6*/ 	.byte	0x08
	.zero		1


	//   ....[4]....
        /*00c8*/ 	.word	0x00000270
        /*00cc*/ 	.word	0x000000ff
        /*00d0*/ 	.word	0x00000010
        /*00d4*/ 	.short	0x0100
        /*00d6*/ 	.byte	0x08
	.zero		1


	//   ....[5]....
        /*00d8*/ 	.word	0x00000280
        /*00dc*/ 	.word	0x000000ff
        /*00e0*/ 	.word	0x00000048
        /*00e4*/ 	.short	0x0100
        /*00e6*/ 	.byte	0x08
	.zero		1


	//   ....[6]....
        /*00e8*/ 	.word	0x00000290
        /*00ec*/ 	.word	0x000000ff
        /*00f0*/ 	.word	0x00000018
        /*00f4*/ 	.short	0x0100
        /*00f6*/ 	.byte	0x08
	.zero		1


	//   ....[7]....
        /*00f8*/ 	.word	0x000002a0
        /*00fc*/ 	.word	0x000000ff
        /*0100*/ 	.word	0x00000050
        /*0104*/ 	.short	0x0100
        /*0106*/ 	.byte	0x08
	.zero		1


	//   ....[8]....
        /*0108*/ 	.word	0x000002b0
        /*010c*/ 	.word	0x000000ff
        /*0110*/ 	.word	0x00000020
        /*0114*/ 	.short	0x0100
        /*0116*/ 	.byte	0x08
	.zero		1


	//   ....[9]....
        /*0118*/ 	.word	0x000002c0
        /*011c*/ 	.word	0x000000ff
        /*0120*/ 	.word	0x00000058
        /*0124*/ 	.short	0x0100
        /*0126*/ 	.byte	0x08
	.zero		1


	//   ....[10]....
        /*0128*/ 	.word	0x000002d0
        /*012c*/ 	.word	0x000000ff
        /*0130*/ 	.word	0x00000028
        /*0134*/ 	.short	0x0100
        /*0136*/ 	.byte	0x08
	.zero		1


	//   ....[11]....
        /*0138*/ 	.word	0x000002e0
        /*013c*/ 	.word	0x000000ff
        /*0140*/ 	.word	0x00000060
        /*0144*/ 	.short	0x0100
        /*0146*/ 	.byte	0x08
	.zero		1


	//   ....[12]....
        /*0148*/ 	.word	0x000002f0
        /*014c*/ 	.word	0x000000ff
        /*0150*/ 	.word	0x00000030
        /*0154*/ 	.short	0x0100
        /*0156*/ 	.byte	0x08
	.zero		1


	//   ....[13]....
        /*0158*/ 	.word	0x00000300
        /*015c*/ 	.word	0x000000ff
        /*0160*/ 	.word	0x00000068
        /*0164*/ 	.short	0x0100
        /*0166*/ 	.byte	0x08
	.zero		1


	//   ....[14]....
        /*0168*/ 	.word	0x00000750
        /*016c*/ 	.word	0x000000ff
        /*0170*/ 	.word	0x00000080
        /*0174*/ 	.short	0x0100
        /*0176*/ 	.byte	0x06
	.zero		1


	//   ....[15]....
        /*0178*/ 	.word	0x000007e0
        /*017c*/ 	.word	0x000000ff
        /*0180*/ 	.word	0x00000088
        /*0184*/ 	.short	0x0100
        /*0186*/ 	.byte	0x06
	.zero		1


	//   ....[16]....
        /*0188*/ 	.word	0x000014e0
        /*018c*/ 	.word	0x00000003
        /*0190*/ 	.word	0x00000000
        /*0194*/ 	.short	0x010a
        /*0196*/ 	.byte	0x3f
	.zero		1


	//   ....[17]....
        /*0198*/ 	.word	0x00001520
        /*019c*/ 	.word	0x00000003
        /*01a0*/ 	.word	0x00000000
        /*01a4*/ 	.short	0x010a
        /*01a6*/ 	.byte	0x3f
	.zero		1


	//   ....[18]....
        /*01a8*/ 	.word	0x00002220
        /*01ac*/ 	.word	0x000000ff
        /*01b0*/ 	.word	0x00000000
        /*01b4*/ 	.short	0x010a
        /*01b6*/ 	.byte	0x04
	.zero		1


	//   ....[19]....
        /*01b8*/ 	.word	0x00002260
        /*01bc*/ 	.word	0x000000ff
        /*01c0*/ 	.word	0x00000000
        /*01c4*/ 	.short	0x010a
        /*01c6*/ 	.byte	0x04
	.zero		1


	//   ....[20]....
        /*01c8*/ 	.word	0x00002e00
        /*01cc*/ 	.word	0x00000005
        /*01d0*/ 	.word	0x00000000
        /*01d4*/ 	.short	0x0101
        /*01d6*/ 	.byte	0x3f
	.zero		1


	//   ....[21]....
        /*01d8*/ 	.word	0x00003010
        /*01dc*/ 	.word	0x00000003
        /*01e0*/ 	.word	0x00000000
        /*01e4*/ 	.short	0x0101
        /*01e6*/ 	.byte	0x3f
	.zero		1


	//   ....[22]....
        /*01e8*/ 	.word	0x0000bf00
        /*01ec*/ 	.word	0x00000014
        /*01f0*/ 	.word	0x00000038
        /*01f4*/ 	.short	0x010a
        /*01f6*/ 	.byte	0x3f
	.zero		1


	//   ....[23]....
        /*01f8*/ 	.word	0x0000c2c0
        /*01fc*/ 	.word	0x0000000e
        /*0200*/ 	.word	0x00000088
        /*0204*/ 	.short	0x0101
        /*0206*/ 	.byte	0x3f
	.zero		1


	//   ....[24]....
        /*0208*/ 	.word	0x0000c9f0
        /*020c*/ 	.word	0x00000007
        /*0210*/ 	.word	0x00000000
        /*0214*/ 	.short	0x010a
        /*0216*/ 	.byte	0x3f
	.zero		1


	//   ....[25]....
        /*0218*/ 	.word	0x0000ca70
        /*021c*/ 	.word	0x00000008
        /*0220*/ 	.word	0x00000000
        /*0224*/ 	.short	0x010a
        /*0226*/ 	.byte	0x3f
	.zero		1


	//   ....[26]....
        /*0228*/ 	.word	0x0000cb00
        /*022c*/ 	.word	0x00000009
        /*0230*/ 	.word	0x00000000
        /*0234*/ 	.short	0x010a
        /*0236*/ 	.byte	0x3f
	.zero		1


	//   ....[27]....
        /*0238*/ 	.word	0x0000cb90
        /*023c*/ 	.word	0x00000008
        /*0240*/ 	.word	0x00000000
        /*0244*/ 	.short	0x010a
        /*0246*/ 	.byte	0x3f
	.zero		1


	//   ....[28]....
        /*0248*/ 	.word	0x0000cc20
        /*024c*/ 	.word	0x00000009
        /*0250*/ 	.word	0x00000000
        /*0254*/ 	.short	0x010a
        /*0256*/ 	.byte	0x3f
	.zero		1


	//   ....[29]....
        /*0258*/ 	.word	0x0000ccb0
        /*025c*/ 	.word	0x00000006
        /*0260*/ 	.word	0x00000000
        /*0264*/ 	.short	0x010a
        /*0266*/ 	.byte	0x3f
	.zero		1


	//   ....[30]....
        /*0268*/ 	.word	0x0000cd40
        /*026c*/ 	.word	0x00000003
        /*0270*/ 	.word	0x00000000
        /*0274*/ 	.short	0x010a
        /*0276*/ 	.byte	0x3f
	.zero		1


	//   ....[31]....
        /*0278*/ 	.word	0x0000cda0
        /*027c*/ 	.word	0x00000003
        /*0280*/ 	.word	0x00000000
        /*0284*/ 	.short	0x010a
        /*0286*/ 	.byte	0x3f
	.zero		1


	//   ....[32]....
        /*0288*/ 	.word	0x0000ce00
        /*028c*/ 	.word	0x00000006
        /*0290*/ 	.word	0x00000000
        /*0294*/ 	.short	0x010a
        /*0296*/ 	.byte	0x3f
	.zero		1


	//   ....[33]....
        /*0298*/ 	.word	0x0000ced0
        /*029c*/ 	.word	0x00000014
        /*02a0*/ 	.word	0x00000038
        /*02a4*/ 	.short	0x010a
        /*02a6*/ 	.byte	0x3f
	.zero		1


	//   ....[34]....
        /*02a8*/ 	.word	0x0000cfa0
        /*02ac*/ 	.word	0x00000007
        /*02b0*/ 	.word	0x00000000
        /*02b4*/ 	.short	0x010a
        /*02b6*/ 	.byte	0x3f
	.zero		1


	//   ....[35]....
        /*02b8*/ 	.word	0x0000cff0
        /*02bc*/ 	.word	0x00000008
        /*02c0*/ 	.word	0x00000000
        /*02c4*/ 	.short	0x010a
        /*02c6*/ 	.byte	0x3f
	.zero		1


	//   ....[36]....
        /*02c8*/ 	.word	0x0000d040
        /*02cc*/ 	.word	0x00000009
        /*02d0*/ 	.word	0x00000000
        /*02d4*/ 	.short	0x010a
        /*02d6*/ 	.byte	0x3f
	.zero		1


	//   ....[37]....
        /*02d8*/ 	.word	0x0000d090
        /*02dc*/ 	.word	0x00000008
        /*02e0*/ 	.word	0x00000000
        /*02e4*/ 	.short	0x010a
        /*02e6*/ 	.byte	0x3f
	.zero		1


	//   ....[38]....
        /*02e8*/ 	.word	0x0000d0e0
        /*02ec*/ 	.word	0x00000009
        /*02f0*/ 	.word	0x00000000
        /*02f4*/ 	.short	0x010a
        /*02f6*/ 	.byte	0x3f
	.zero		1


	//   ....[39]....
        /*02f8*/ 	.word	0x0000d130
        /*02fc*/ 	.word	0x00000006
        /*0300*/ 	.word	0x00000000
        /*0304*/ 	.short	0x010a
        /*0306*/ 	.byte	0x3f
	.zero		1


	//----- nvinfo : EIATTR_NUM_MBARRIERS
	.align		4
.L_35:
        /*0308*/ 	.byte	0x03, 0x38
        /*030a*/ 	.short	0x0010


	//----- nvinfo : EIATTR_EXIT_INSTR_OFFSETS
	.align		4
        /*030c*/ 	.byte	0x04, 0x1c
        /*030e*/ 	.short	(.L_37 - .L_36)


	//   ....[0]....
.L_36:
        /*0310*/ 	.word	0x000009b0


	//   ....[1]....
        /*0314*/ 	.word	0x000011d0


	//   ....[2]....
        /*0318*/ 	.word	0x0000b630


	//   ....[3]....
        /*031c*/ 	.word	0x0000bb90


	//   ....[4]....
        /*0320*/ 	.word	0x0000cd90


	//----- nvinfo : EIATTR_MAX_THREADS
	.align		4
.L_37:
        /*0324*/ 	.byte	0x04, 0x05
        /*0326*/ 	.short	(.L_39 - .L_38)
.L_38:
        /*0328*/ 	.word	0x00000180
        /*032c*/ 	.word	0x00000001
        /*0330*/ 	.word	0x00000001


	//----- nvinfo : EIATTR_CRS_STACK_SIZE
	.align		4
.L_39:
        /*0334*/ 	.byte	0x04, 0x1e
        /*0336*/ 	.short	(.L_41 - .L_40)
.L_40:
        /*0338*/ 	.word	0x00000000


	//----- nvinfo : EIATTR_CBANK_PARAM_SIZE
	.align		4
.L_41:
        /*033c*/ 	.byte	0x03, 0x19
        /*033e*/ 	.short	0x0470


	//----- nvinfo : EIATTR_PARAM_CBANK
	.align		4
        /*0340*/ 	.byte	0x04, 0x0a
        /*0342*/ 	.short	(.L_43 - .L_42)
	.align		4
.L_42:
        /*0344*/ 	.word	index@(.nv.constant0._ZN7cutlass13device_kernelINS_4gemm6kernel13GemmUniversalIN4cute5tupleIJiiiiEEENS1_10collective13CollectiveMmaINS1_34MainloopSm90TmaGmmaWarpSpecializedILi7ENS5_IJNS4_1CILi2EEENSA_ILi1EEESC_EEENS1_35KernelTmaWarpSpecializedCooperativeEEENS5_IJNSA_ILi384EEENSA_ILi80EEENSA_ILi32EEEEEENS_6half_tENS5_IJlSC_lEEESK_SL_NS4_8TiledMMAINS4_8MMA_AtomIJNS4_4SM904GMMA25MMA_64x16x16_F32F16F16_SSILNSP_5MajorE0ELSR_0ELNSP_7ScaleInE1ELSS_1EEEEEENS4_6LayoutISD_NS5_IJSC_NSA_ILi0EEESW_EEEEENS5_IJNS4_10UnderscoreESZ_SZ_EEEEENS4_13SM90_TMA_LOADENS4_14ComposedLayoutINS4_7SwizzleILi2ELi4ELi3EEENS4_18smem_ptr_flag_bitsILi16EEENSV_INS5_IJNSA_ILi8EEESI_EEENS5_IJSI_SC_EEEEEEEvNS4_8identityENS4_23SM90_TMA_LOAD_MULTICASTES1C_vS1D_EENS_8epilogue10collective6detail29Sm90TmaWarpSpecializedAdapterINS1H_15DefaultEpilogueISK_SL_SL_NS1G_6thread17LinearCombinationISK_Li1EffLNS1L_9ScaleType4KindE0ELNS_15FloatRoundStyleE2ESK_EENS1_15EpilogueDefaultEEEEEvvEEEEvNT_6ParamsE)
        /*0348*/ 	.short	0x0210
        /*034a*/ 	.short	0x0470


	//----- nvinfo : EIATTR_SW_WAR
	.align		4
.L_43:
        /*034c*/ 	.byte	0x04, 0x36
        /*034e*/ 	.short	(.L_45 - .L_44)
.L_44:
        /*0350*/ 	.word	0x00000008
.L_45:


//--------------------- .nv.callgraph             --------------------------
	.section	.nv.callgraph,"",@"SHT_CUDA_CALLGRAPH"
	.align	4
	.sectionentsize	8
	.align		4
        /*0000*/ 	.word	0x00000000
	.align		4
        /*0004*/ 	.word	0xffffffff
	.align		4
        /*0008*/ 	.word	index@(_ZN7cutlass13device_kernelINS_4gemm6kernel13GemmUniversalIN4cute5tupleIJiiiiEEENS1_10collective13CollectiveMmaINS1_34MainloopSm90TmaGmmaWarpSpecializedILi7ENS5_IJNS4_1CILi2EEENSA_ILi1EEESC_EEENS1_35KernelTmaWarpSpecializedCooperativeEEENS5_IJNSA_ILi384EEENSA_ILi80EEENSA_ILi32EEEEEENS_6half_tENS5_IJlSC_lEEESK_SL_NS4_8TiledMMAINS4_8MMA_AtomIJNS4_4SM904GMMA25MMA_64x16x16_F32F16F16_SSILNSP_5MajorE0ELSR_0ELNSP_7ScaleInE1ELSS_1EEEEEENS4_6LayoutISD_NS5_IJSC_NSA_ILi0EEESW_EEEEENS5_IJNS4_10UnderscoreESZ_SZ_EEEEENS4_13SM90_TMA_LOADENS4_14ComposedLayoutINS4_7SwizzleILi2ELi4ELi3EEENS4_18smem_ptr_flag_bitsILi16EEENSV_INS5_IJNSA_ILi8EEESI_EEENS5_IJSI_SC_EEEEEEEvNS4_8identityENS4_23SM90_TMA_LOAD_MULTICASTES1C_vS1D_EENS_8epilogue10collective6detail29Sm90TmaWarpSpecializedAdapterINS1H_15DefaultEpilogueISK_SL_SL_NS1G_6thread17LinearCombinationISK_Li1EffLNS1L_9ScaleType4KindE0ELNS_15FloatRoundStyleE2ESK_EENS1_15EpilogueDefaultEEEEEvvEEEEvNT_6ParamsE)
	.align		4
        /*000c*/ 	.word	index@(__assertfail)
	.align		4
        /*0010*/ 	.word	0x00000000
	.align		4
        /*0014*/ 	.word	0xfffffffe
	.align		4
        /*0018*/ 	.word	0x00000000
	.align		4
        /*001c*/ 	.word	0xfffffffd
	.align		4
        /*0020*/ 	.word	0x00000000
	.align		4
        /*0024*/ 	.word	0xfffffffc


//--------------------- .nv.constant4             --------------------------
	.section	.nv.constant4,"a",@progbits
	.align	8
	.align		8
.nv.constant4:
        /*0000*/ 	.dword	__assertfail
	.align		8
        /*0008*/ 	.dword	__unnamed_1
	.align		8
        /*0010*/ 	.dword	_ZN39_INTERNAL_8c6bf8d9_4_k_cu_534bd513_30264cuda3std3__45__cpo5beginE
	.align		8
        /*0018*/ 	.dword	_ZN39_INTERNAL_8c6bf8d9_4_k_cu_534bd513_30264cuda3std3__45__cpo3endE
	.align		8
        /*0020*/ 	.dword	_ZN39_INTERNAL_8c6bf8d9_4_k_cu_534bd513_30264cuda3std3__45__cpo6cbeginE
	.align		8
        /*0028*/ 	.dword	_ZN39_INTERNAL_8c6bf8d9_4_k_cu_534bd513_30264cuda3std3__45__cpo4cendE
	.align		8
        /*0030*/ 	.dword	_ZN39_INTERNAL_8c6bf8d9_4_k_cu_534bd513_30264cuda3std3__441_GLOBAL__N__8c6bf8d9_4_k_cu_534bd513_30266ignoreE
	.align		8
        /*0038*/ 	.dword	_ZN39_INTERNAL_8c6bf8d9_4_k_cu_534bd513_30264cuda3std3__419piecewise_constructE
	.align		8
        /*0040*/ 	.dword	_ZN39_INTERNAL_8c6bf8d9_4_k_cu_534bd513_30264cuda3std3__48in_placeE
	.align		8
        /*0048*/ 	.dword	_ZN39_INTERNAL_8c6bf8d9_4_k_cu_534bd513_30264cuda3std6ranges3__45__cpo4swapE
	.align		8
        /*0050*/ 	.dword	_ZN39_INTERNAL_8c6bf8d9_4_k_cu_534bd513_30264cuda3std6ranges3__45__cpo9iter_moveE
	.align		8
        /*0058*/ 	.dword	_ZN39_INTERNAL_8c6bf8d9_4_k_cu_534bd513_30264cute7productE
	.align		8
        /*0060*/ 	.dword	_ZN39_INTERNAL_8c6bf8d9_4_k_cu_534bd513_30264cute1_E
	.align		8
        /*0068*/ 	.dword	$str$22
	.align		8
        /*0070*/ 	.dword	$str$23


//--------------------- .text._ZN7cutlass13device_kernelINS_4gemm6kernel13GemmUniversalIN4cute5tupleIJiiiiEEENS1_10collective13CollectiveMmaINS1_34MainloopSm90TmaGmmaWarpSpecializedILi7ENS5_IJNS4_1CILi2EEENSA_ILi1EEESC_EEENS1_35KernelTmaWarpSpecializedCooperativeEEENS5_IJNSA_ILi384EEENSA_ILi80EEENSA_ILi32EEEEEENS_6half_tENS5_IJlSC_lEEESK_SL_NS4_8TiledMMAINS4_8MMA_AtomIJNS4_4SM904GMMA25MMA_64x16x16_F32F16F16_SSILNSP_5MajorE0ELSR_0ELNSP_7ScaleInE1ELSS_1EEEEEENS4_6LayoutISD_NS5_IJSC_NSA_ILi0EEESW_EEEEENS5_IJNS4_10UnderscoreESZ_SZ_EEEEENS4_13SM90_TMA_LOADENS4_14ComposedLayoutINS4_7SwizzleILi2ELi4ELi3EEENS4_18smem_ptr_flag_bitsILi16EEENSV_INS5_IJNSA_ILi8EEESI_EEENS5_IJSI_SC_EEEEEEEvNS4_8identityENS4_23SM90_TMA_LOAD_MULTICASTES1C_vS1D_EENS_8epilogue10collective6detail29Sm90TmaWarpSpecializedAdapterINS1H_15DefaultEpilogueISK_SL_SL_NS1G_6thread17LinearCombinationISK_Li1EffLNS1L_9ScaleType4KindE0ELNS_15FloatRoundStyleE2ESK_EENS1_15EpilogueDefaultEEEEEvvEEEEvNT_6ParamsE --------------------------
	.section	.text._ZN7cutlass13device_kernelINS_4gemm6kernel13GemmUniversalIN4cute5tupleIJiiiiEEENS1_10collective13CollectiveMmaINS1_34MainloopSm90TmaGmmaWarpSpecializedILi7ENS5_IJNS4_1CILi2EEENSA_ILi1EEESC_EEENS1_35KernelTmaWarpSpecializedCooperativeEEENS5_IJNSA_ILi384EEENSA_ILi80EEENSA_ILi32EEEEEENS_6half_tENS5_IJlSC_lEEESK_SL_NS4_8TiledMMAINS4_8MMA_AtomIJNS4_4SM904GMMA25MMA_64x16x16_F32F16F16_SSILNSP_5MajorE0ELSR_0ELNSP_7ScaleInE1ELSS_1EEEEEENS4_6LayoutISD_NS5_IJSC_NSA_ILi0EEESW_EEEEENS5_IJNS4_10UnderscoreESZ_SZ_EEEEENS4_13SM90_TMA_LOADENS4_14ComposedLayoutINS4_7SwizzleILi2ELi4ELi3EEENS4_18smem_ptr_flag_bitsILi16EEENSV_INS5_IJNSA_ILi8EEESI_EEENS5_IJSI_SC_EEEEEEEvNS4_8identityENS4_23SM90_TMA_LOAD_MULTICASTES1C_vS1D_EENS_8epilogue10collective6detail29Sm90TmaWarpSpecializedAdapterINS1H_15DefaultEpilogueISK_SL_SL_NS1G_6thread17LinearCombinationISK_Li1EffLNS1L_9ScaleType4KindE0ELNS_15FloatRoundStyleE2ESK_EENS1_15EpilogueDefaultEEEEEvvEEEEvNT_6ParamsE,"ax",@progbits
	.align	128
.text._ZN7cutlass13device_kernelINS_4gemm6kernel13GemmUniversalIN4cute5tupleIJiiiiEEENS1_10collective13CollectiveMmaINS1_34MainloopSm90TmaGmmaWarpSpecializedILi7ENS5_IJNS4_1CILi2EEENSA_ILi1EEESC_EEENS1_35KernelTmaWarpSpecializedCooperativeEEENS5_IJNSA_ILi384EEENSA_ILi80EEENSA_ILi32EEEEEENS_6half_tENS5_IJlSC_lEEESK_SL_NS4_8TiledMMAINS4_8MMA_AtomIJNS4_4SM904GMMA25MMA_64x16x16_F32F16F16_SSILNSP_5MajorE0ELSR_0ELNSP_7ScaleInE1ELSS_1EEEEEENS4_6LayoutISD_NS5_IJSC_NSA_ILi0EEESW_EEEEENS5_IJNS4_10UnderscoreESZ_SZ_EEEEENS4_13SM90_TMA_LOADENS4_14ComposedLayoutINS4_7SwizzleILi2ELi4ELi3EEENS4_18smem_ptr_flag_bitsILi16EEENSV_INS5_IJNSA_ILi8EEESI_EEENS5_IJSI_SC_EEEEEEEvNS4_8identityENS4_23SM90_TMA_LOAD_MULTICASTES1C_vS1D_EENS_8epilogue10collective6detail29Sm90TmaWarpSpecializedAdapterINS1H_15DefaultEpilogueISK_SL_SL_NS1G_6thread17LinearCombinationISK_Li1EffLNS1L_9ScaleType4KindE0ELNS_15FloatRoundStyleE2ESK_EENS1_15EpilogueDefaultEEEEEvvEEEEvNT_6ParamsE:
        .type           _ZN7cutlass13device_kernelINS_4gemm6kernel13GemmUniversalIN4cute5tupleIJiiiiEEENS1_10collective13CollectiveMmaINS1_34MainloopSm90TmaGmmaWarpSpecializedILi7ENS5_IJNS4_1CILi2EEENSA_ILi1EEESC_EEENS1_35KernelTmaWarpSpecializedCooperativeEEENS5_IJNSA_ILi384EEENSA_ILi80EEENSA_ILi32EEEEEENS_6half_tENS5_IJlSC_lEEESK_SL_NS4_8TiledMMAINS4_8MMA_AtomIJNS4_4SM904GMMA25MMA_64x16x16_F32F16F16_SSILNSP_5MajorE0ELSR_0ELNSP_7ScaleInE1ELSS_1EEEEEENS4_6LayoutISD_NS5_IJSC_NSA_ILi0EEESW_EEEEENS5_IJNS4_10UnderscoreESZ_SZ_EEEEENS4_13SM90_TMA_LOADENS4_14ComposedLayoutINS4_7SwizzleILi2ELi4ELi3EEENS4_18smem_ptr_flag_bitsILi16EEENSV_INS5_IJNSA_ILi8EEESI_EEENS5_IJSI_SC_EEEEEEEvNS4_8identityENS4_23SM90_TMA_LOAD_MULTICASTES1C_vS1D_EENS_8epilogue10collective6detail29Sm90TmaWarpSpecializedAdapterINS1H_15DefaultEpilogueISK_SL_SL_NS1G_6thread17LinearCombinationISK_Li1EffLNS1L_9ScaleType4KindE0ELNS_15FloatRoundStyleE2ESK_EENS1_15EpilogueDefaultEEEEEvvEEEEvNT_6ParamsE,@function
        .size           _ZN7cutlass13device_kernelINS_4gemm6kernel13GemmUniversalIN4cute5tupleIJiiiiEEENS1_10collective13CollectiveMmaINS1_34MainloopSm90TmaGmmaWarpSpecializedILi7ENS5_IJNS4_1CILi2EEENSA_ILi1EEESC_EEENS1_35KernelTmaWarpSpecializedCooperativeEEENS5_IJNSA_ILi384EEENSA_ILi80EEENSA_ILi32EEEEEENS_6half_tENS5_IJlSC_lEEESK_SL_NS4_8TiledMMAINS4_8MMA_AtomIJNS4_4SM904GMMA25MMA_64x16x16_F32F16F16_SSILNSP_5MajorE0ELSR_0ELNSP_7ScaleInE1ELSS_1EEEEEENS4_6LayoutISD_NS5_IJSC_NSA_ILi0EEESW_EEEEENS5_IJNS4_10UnderscoreESZ_SZ_EEEEENS4_13SM90_TMA_LOADENS4_14ComposedLayoutINS4_7SwizzleILi2ELi4ELi3EEENS4_18smem_ptr_flag_bitsILi16EEENSV_INS5_IJNSA_ILi8EEESI_EEENS5_IJSI_SC_EEEEEEEvNS4_8identityENS4_23SM90_TMA_LOAD_MULTICASTES1C_vS1D_EENS_8epilogue10collective6detail29Sm90TmaWarpSpecializedAdapterINS1H_15DefaultEpilogueISK_SL_SL_NS1G_6thread17LinearCombinationISK_Li1EffLNS1L_9ScaleType4KindE0ELNS_15FloatRoundStyleE2ESK_EENS1_15EpilogueDefaultEEEEEvvEEEEvNT_6ParamsE,(.L_x_311 - _ZN7cutlass13device_kernelINS_4gemm6kernel13GemmUniversalIN4cute5tupleIJiiiiEEENS1_10collective13CollectiveMmaINS1_34MainloopSm90TmaGmmaWarpSpecializedILi7ENS5_IJNS4_1CILi2EEENSA_ILi1EEESC_EEENS1_35KernelTmaWarpSpecializedCooperativeEEENS5_IJNSA_ILi384EEENSA_ILi80EEENSA_ILi32EEEEEENS_6half_tENS5_IJlSC_lEEESK_SL_NS4_8TiledMMAINS4_8MMA_AtomIJNS4_4SM904GMMA25MMA_64x16x16_F32F16F16_SSILNSP_5MajorE0ELSR_0ELNSP_7ScaleInE1ELSS_1EEEEEENS4_6LayoutISD_NS5_IJSC_NSA_ILi0EEESW_EEEEENS5_IJNS4_10UnderscoreESZ_SZ_EEEEENS4_13SM90_TMA_LOADENS4_14ComposedLayoutINS4_7SwizzleILi2ELi4ELi3EEENS4_18smem_ptr_flag_bitsILi16EEENSV_INS5_IJNSA_ILi8EEESI_EEENS5_IJSI_SC_EEEEEEEvNS4_8identityENS4_23SM90_TMA_LOAD_MULTICASTES1C_vS1D_EENS_8epilogue10collective6detail29Sm90TmaWarpSpecializedAdapterINS1H_15DefaultEpilogueISK_SL_SL_NS1G_6thread17LinearCombinationISK_Li1EffLNS1L_9ScaleType4KindE0ELNS_15FloatRoundStyleE2ESK_EENS1_15EpilogueDefaultEEEEEvvEEEEvNT_6ParamsE)
        .other          _ZN7cutlass13device_kernelINS_4gemm6kernel13GemmUniversalIN4cute5tupleIJiiiiEEENS1_10collective13CollectiveMmaINS1_34MainloopSm90TmaGmmaWarpSpecializedILi7ENS5_IJNS4_1CILi2EEENSA_ILi1EEESC_EEENS1_35KernelTmaWarpSpecializedCooperativeEEENS5_IJNSA_ILi384EEENSA_ILi80EEENSA_ILi32EEEEEENS_6half_tENS5_IJlSC_lEEESK_SL_NS4_8TiledMMAINS4_8MMA_AtomIJNS4_4SM904GMMA25MMA_64x16x16_F32F16F16_SSILNSP_5MajorE0ELSR_0ELNSP_7ScaleInE1ELSS_1EEEEEENS4_6LayoutISD_NS5_IJSC_NSA_ILi0EEESW_EEEEENS5_IJNS4_10UnderscoreESZ_SZ_EEEEENS4_13SM90_TMA_LOADENS4_14ComposedLayoutINS4_7SwizzleILi2ELi4ELi3EEENS4_18smem_ptr_flag_bitsILi16EEENSV_INS5_IJNSA_ILi8EEESI_EEENS5_IJSI_SC_EEEEEEEvNS4_8identityENS4_23SM90_TMA_LOAD_MULTICASTES1C_vS1D_EENS_8epilogue10collective6detail29Sm90TmaWarpSpecializedAdapterINS1H_15DefaultEpilogueISK_SL_SL_NS1G_6thread17LinearCombinationISK_Li1EffLNS1L_9ScaleType4KindE0ELNS_15FloatRoundStyleE2ESK_EENS1_15EpilogueDefaultEEEEEvvEEEEvNT_6ParamsE,@"STO_CUDA_ENTRY STV_DEFAULT"
_ZN7cutlass13device_kernelINS_4gemm6kernel13GemmUniversalIN4cute5tupleIJiiiiEEENS1_10collective13CollectiveMmaINS1_34MainloopSm90TmaGmmaWarpSpecializedILi7ENS5_IJNS4_1CILi2EEENSA_ILi1EEESC_EEENS1_35KernelTmaWarpSpecializedCooperativeEEENS5_IJNSA_ILi384EEENSA_ILi80EEENSA_ILi32EEEEEENS_6half_tENS5_IJlSC_lEEESK_SL_NS4_8TiledMMAINS4_8MMA_AtomIJNS4_4SM904GMMA25MMA_64x16x16_F32F16F16_SSILNSP_5MajorE0ELSR_0ELNSP_7ScaleInE1ELSS_1EEEEEENS4_6LayoutISD_NS5_IJSC_NSA_ILi0EEESW_EEEEENS5_IJNS4_10UnderscoreESZ_SZ_EEEEENS4_13SM90_TMA_LOADENS4_14ComposedLayoutINS4_7SwizzleILi2ELi4ELi3EEENS4_18smem_ptr_flag_bitsILi16EEENSV_INS5_IJNSA_ILi8EEESI_EEENS5_IJSI_SC_EEEEEEEvNS4_8identityENS4_23SM90_TMA_LOAD_MULTICASTES1C_vS1D_EENS_8epilogue10collective6detail29Sm90TmaWarpSpecializedAdapterINS1H_15DefaultEpilogueISK_SL_SL_NS1G_6thread17LinearCombinationISK_Li1EffLNS1L_9ScaleType4KindE0ELNS_15FloatRoundStyleE2ESK_EENS1_15EpilogueDefaultEEEEEvvEEEEvNT_6ParamsE:
[----:B------:R-:W0:Y:S01]  /*0000*/  LDC R1, c[0x0][0x28] ;  /* 0x00000a00ff017b82 */ /* 0x000e220000000800 */
[----:B------:R-:W1:Y:S01]  /*0010*/  S2R R18, SR_TID.X ;  /* 0x0000000000127919 */ /* 0x000e620000002100 */
[----:B------:R-:W-:Y:S01]  /*0020*/  ELECT P0, URZ, PT ;  /* 0x00000000003f782f */ /* 0x000fe20003800000 */
[----:B------:R-:W-:Y:S01]  /*0030*/  BSSY B0, `(.L_x_0) ;  /* 0x000000f000007945 */ /* 0x000fe20003800000 */
[--C-:B-1----:R-:W-:Y:S02]  /*0040*/  SHF.R.U32.HI R0, RZ, 0x5, R18.reuse ;  /* 0x00000005ff007819 */ /* 0x102fe40000011612 */
[----:B------:R-:W-:-:S03]  /*0050*/  SHF.R.U32.HI R3, RZ, 0x7, R18 ;  /* 0x00000007ff037819 */ /* 0x000fc60000011612 */
[----:B------:R-:W1:Y:S04]  /*0060*/  SHFL.IDX PT, R2, R0, RZ, 0x1f ;  /* 0x00001fff00027589 */ /* 0x000e6800000e0000 */
[----:B------:R2:W3:Y:S01]  /*0070*/  SHFL.IDX PT, R5, R3, RZ, 0x1f ;  /* 0x00001fff03057589 */ /* 0x0004e200000e0000 */
[----:B-1----:R-:W-:-:S13]  /*0080*/  ISETP.NE.OR P0, PT, R2, RZ, !P0 ;  /* 0x000000ff0200720c */ /* 0x002fda0004705670 */
[----:B0-23--:R-:W-:Y:S05]  /*0090*/  @P0 BRA `(.L_x_1) ;  /* 0x0000000000200947 */ /* 0x00dfea0003800000 */
[----:B------:R-:W-:Y:S02]  /*00a0*/  ULDC.64 UR4, c[0x0][0x198] ;  /* 0x0000660000047ab9 */ /* 0x000fe40000000a00 */
[----:B------:R-:W-:Y:S02]  /*00b0*/  UIADD3 UR6, UP0, UR4, 0xf0, URZ ;  /* 0x000000f004067890 */ /* 0x000fe4000ff1e03f */
[----:B------:R-:W-:Y:S02]  /*00c0*/  UIADD3 UR4, UP1, UR4, 0x1f0, URZ ;  /* 0x000001f004047890 */ /* 0x000fe4000ff3e03f */
[----:B------:R-:W-:Y:S02]  /*00d0*/  UIADD3.X UR7, URZ, UR5, URZ, UP0, !UPT ;  /* 0x000000053f077290 */ /* 0x000fe400087fe43f */
[----:B------:R-:W-:-:S07]  /*00e0*/  UIADD3.X UR5, URZ, UR5, URZ, UP1, !UPT ;  /* 0x000000053f057290 */ /* 0x000fce0008ffe43f */
[----:B------:R0:W-:Y:S02]  /*00f0*/  UTMACCTL.PF [UR6] ;  /* 0x00000000060079b9 */ /* 0x0001e40008040000 */
[----:B------:R0:W-:Y:S02]  /*0100*/  UTMACCTL.PF [UR4] ;  /* 0x00000000040079b9 */ /* 0x0001e40008040000 */
[----:B0-----:R-:W-:Y:S01]  /*0110*/  NOP ;  /* 0x0000000000007918 */ /* 0x001fe20000000000 */
.L_x_1:
[----:B------:R-:W-:Y:S05]  /*0120*/  BSYNC B0 ;  /* 0x0000000000007941 */ /* 0x000fea0003800000 */
.L_x_0:
[----:B------:R-:W0:Y:S02]  /*0130*/  SHFL.IDX PT, R3, R0, RZ, 0x1f ;  /* 0x00001fff00037589 */ /* 0x000e2400000e0000 */
[----:B0-----:R-:W-:-:S13]  /*0140*/  ISETP.NE.AND P0, PT, R3, RZ, PT ;  /* 0x000000ff0300720c */ /* 0x001fda0003f05270 */
[----:B------:R-:W-:Y:S05]  /*0150*/  @P0 BRA `(.L_x_2) ;  /* 0x0000000000700947 */ /* 0x000fea0003800000 */
[----:B------:R-:W0:Y:S01]  /*0160*/  S2UR UR8, SR_CgaCtaId ;  /* 0x00000000000879c3 */ /* 0x000e220000008800 */
[----:B------:R-:W-:Y:S01]  /*0170*/  UMOV UR4, 0x400 ;  /* 0x0000040000047882 */ /* 0x000fe20000000000 */
[----:B------:R-:W-:Y:S01]  /*0180*/  UMOV UR5, 0x1 ;  /* 0x0000000100057882 */ /* 0x000fe20000000000 */
[----:B------:R-:W-:Y:S01]  /*0190*/  UMOV UR6, 0x4 ;  /* 0x0000000400067882 */ /* 0x000fe20000000000 */
[----:B------:R-:W-:Y:S01]  /*01a0*/  ELECT P0, URZ, PT ;  /* 0x00000000003f782f */ /* 0x000fe20003800000 */
[----:B------:R-:W-:-:S04]  /*01b0*/  UIADD3 UR6, -UR6, 0x100000, URZ ;  /* 0x0010000006067890 */ /* 0x000fc8000fffe13f */
[----:B------:R-:W-:Y:S02]  /*01c0*/  USHF.L.U32 UR7, UR6, 0xb, URZ ;  /* 0x0000000b06077899 */ /* 0x000fe4000800063f */
[----:B------:R-:W-:Y:S02]  /*01d0*/  USHF.L.U32 UR6, UR6, 0x1, URZ ;  /* 0x0000000106067899 */ /* 0x000fe4000800063f */
[----:B0-----:R-:W-:Y:S02]  /*01e0*/  ULEA UR8, UR8, UR4, 0x18 ;  /* 0x0000000408087291 */ /* 0x001fe4000f8ec03f */
[----:B------:R-:W-:-:S04]  /*01f0*/  UIADD3 UR4, -UR5, 0x100000, URZ ;  /* 0x0010000005047890 */ /* 0x000fc8000fffe13f */
[----:B------:R-:W-:Y:S02]  /*0200*/  USHF.L.U32 UR5, UR4, 0xb, URZ ;  /* 0x0000000b04057899 */ /* 0x000fe4000800063f */
[----:B------:R-:W-:Y:S01]  /*0210*/  USHF.L.U32 UR4, UR4, 0x1, URZ ;  /* 0x0000000104047899 */ /* 0x000fe2000800063f */
[----:B------:R-:W0:Y:S11]  /*0220*/  FENCE.VIEW.ASYNC.S ;  /* 0x00000000000073c6 */ /* 0x000e360000000000 */
[----:B0-----:R0:W1:Y:S01]  /*0230*/  SYNCS.EXCH.64 URZ, [UR8], UR4 ;  /* 0x00000004083f75b2 */ /* 0x0010620008000100 */
[----:B------:R0:W2:Y:S01]  /*0240*/  SYNCS.EXCH.64 URZ, [UR8+0x38], UR6 ;  /* 0x00003806083f75b2 */ /* 0x0000a20008000100 */
[----:B------:R0:W3:Y:S01]  /*0250*/  SYNCS.EXCH.64 URZ, [UR8+0x8], UR4 ;  /* 0x00000804083f75b2 */ /* 0x0000e20008000100 */
[----:B------:R0:W4:Y:S01]  /*0260*/  SYNCS.EXCH.64 URZ, [UR8+0x40], UR6 ;  /* 0x00004006083f75b2 */ /* 0x0001220008000100 */
[----:B------:R0:W0:Y:S01]  /*0270*/  SYNCS.EXCH.64 URZ, [UR8+0x10], UR4 ;  /* 0x00001004083f75b2 */ /* 0x0000220008000100 */
        /* <DEDUP_REMOVED lines=9> */
[----:B------:R-:W-:Y:S01]  /*0310*/  NOP ;  /* 0x0000000000007918 */ /* 0x000fe20000000000 */
.L_x_2:
[----:B------:R-:W-:Y:S01]  /*0320*/  SHF.R.S32.HI R7, RZ, 0x1f, R18 ;  /* 0x0000001fff077819 */ /* 0x000fe20000011412 */
[----:B------:R-:W5:Y:S01]  /*0330*/  SHFL.IDX PT, R0, R0, RZ, 0x1f ;  /* 0x00001fff00007589 */ /* 0x000f6200000e0000 */
[----:B0-----:R-:W0:Y:S01]  /*0340*/  S2UR UR8, SR_CTAID.X ;  /* 0x00000000000879c3 */ /* 0x001e220000002500 */
[----:B------:R-:W-:Y:S02]  /*0350*/  ELECT P0, URZ, PT ;  /* 0x00000000003f782f */ /* 0x000fe40003800000 */
[----:B------:R-:W-:Y:S01]  /*0360*/  LEA.HI R7, R7, R18, RZ, 0x7 ;  /* 0x0000001207077211 */ /* 0x000fe200078f38ff */
[----:B------:R-:W1:Y:S01]  /*0370*/  S2R R4, SR_CTAID.Y ;  /* 0x0000000000047919 */ /* 0x000e620000002600 */
[----:B------:R-:W-:Y:S01]  /*0380*/  SHF.R.S32.HI R8, RZ, 0x1f, R3 ;  /* 0x0000001fff087819 */ /* 0x000fe20000011403 */
[----:B------:R-:W-:Y:S01]  /*0390*/  ULDC UR4, c[0x0][0x150] ;  /* 0x0000540000047ab9 */ /* 0x000fe20000000800 */
[----:B------:R-:W-:Y:S01]  /*03a0*/  LOP3.LUT R7, R7, 0xffffff80, RZ, 0xc0, !PT ;  /* 0xffffff8007077812 */ /* 0x000fe200078ec0ff */
[----:B------:R-:W-:Y:S01]  /*03b0*/  NOP ;  /* 0x0000000000007918 */ /* 0x000fe20000000000 */
[----:B------:R-:W-:Y:S01]  /*03c0*/  LEA.HI R8, R8, R3, RZ, 0x2 ;  /* 0x0000000308087211 */ /* 0x000fe200078f10ff */
[----:B------:R-:W2:Y:S01]  /*03d0*/  LDC R10, c[0x0][0x144] ;  /* 0x00005100ff0a7b82 */ /* 0x000ea20000000800 */
[----:B------:R-:W-:Y:S01]  /*03e0*/  NOP ;  /* 0x0000000000007918 */ /* 0x000fe20000000000 */
[----:B------:R-:W-:Y:S01]  /*03f0*/  IMAD.IADD R6, R18, 0x1, -R7 ;  /* 0x0000000112067824 */ /* 0x000fe200078e0a07 */
[----:B------:R-:W-:Y:S01]  /*0400*/  LOP3.LUT R8, R8, 0x3ffffffc, RZ, 0xc0, !PT ;  /* 0x3ffffffc08087812 */ /* 0x000fe200078ec0ff */
[----:B------:R-:W-:Y:S01]  /*0410*/  IMAD.MOV.U32 R22, RZ, RZ, 0x1 ;  /* 0x00000001ff167424 */ /* 0x000fe200078e00ff */
[----:B------:R-:W-:-:S02]  /*0420*/  ISETP.NE.AND P3, PT, R5, RZ, PT ;  /* 0x000000ff0500720c */ /* 0x000fc40003f65270 */
[----:B------:R-:W-:Y:S01]  /*0430*/  SHF.R.S32.HI R7, RZ, 0x1f, R6 ;  /* 0x0000001fff077819 */ /* 0x000fe20000011406 */
[----:B------:R-:W-:Y:S01]  /*0440*/  IMAD.IADD R8, R3, 0x1, -R8 ;  /* 0x0000000103087824 */ /* 0x000fe200078e0a08 */
[----:B------:R-:W3:Y:S02]  /*0450*/  LDC R13, c[0x0][0x140] ;  /* 0x00005000ff0d7b82 */ /* 0x000ee40000000800 */
[----:B------:R-:W-:Y:S02]  /*0460*/  LEA.HI R7, R7, R6, RZ, 0x3 ;  /* 0x0000000607077211 */ /* 0x000fe400078f18ff */
[----:B-----5:R-:W-:Y:S02]  /*0470*/  ISETP.NE.OR P0, PT, R0, RZ, !P0 ;  /* 0x000000ff0000720c */ /* 0x020fe40004705670 */
[--C-:B------:R-:W-:Y:S02]  /*0480*/  SHF.R.S32.HI R0, RZ, 0x3, R7.reuse ;  /* 0x00000003ff007819 */ /* 0x100fe40000011407 */
[----:B------:R-:W-:-:S02]  /*0490*/  SHF.R.S32.HI R7, RZ, 0x1f, R7 ;  /* 0x0000001fff077819 */ /* 0x000fc40000011407 */
[----:B0-----:R-:W-:Y:S02]  /*04a0*/  I2FP.F32.U32 R9, UR8 ;  /* 0x0000000800097c45 */ /* 0x001fe40008201000 */
[----:B------:R-:W-:-:S03]  /*04b0*/  LEA.HI R7, R7, R0, RZ, 0x2 ;  /* 0x0000000007077211 */ /* 0x000fc600078f10ff */
[----:B------:R-:W-:Y:S01]  /*04c0*/  FMUL R9, R9, UR4 ;  /* 0x0000000409097c20 */ /* 0x000fe20008400000 */
[----:B------:R-:W-:Y:S01]  /*04d0*/  LOP3.LUT R7, R7, 0xfffffffc, RZ, 0xc0, !PT ;  /* 0xfffffffc07077812 */ /* 0x000fe200078ec0ff */
[----:B------:R-:W-:Y:S01]  /*04e0*/  VOTEU.ALL UP0, P0 ;  /* 0x00000000003f7886 */ /* 0x000fe20000000000 */
[----:B-1----:R-:W-:Y:S01]  /*04f0*/  I2FP.F32.U32 R3, R4 ;  /* 0x0000000400037245 */ /* 0x002fe20000201000 */
[----:B------:R-:W-:Y:S01]  /*0500*/  ULDC UR4, c[0x0][0x154] ;  /* 0x0000550000047ab9 */ /* 0x000fe20000000800 */
[----:B------:R-:W-:Y:S01]  /*0510*/  VOTEU.ALL UP1, P0 ;  /* 0x00000000003f7886 */ /* 0x000fe20000020000 */
[----:B------:R-:W0:Y:S01]  /*0520*/  F2I.U32.TRUNC.NTZ R9, R9 ;  /* 0x0000000900097305 */ /* 0x000e22000020f000 */
[----:B------:R-:W-:Y:S01]  /*0530*/  IMAD.IADD R7, R0, 0x1, -R7 ;  /* 0x0000000100077824 */ /* 0x000fe200078e0a07 */
[----:B------:R-:W1:Y:S01]  /*0540*/  @!UP0 S2UR UR7, SR_CgaCtaId ;  /* 0x00000000000789c3 */ /* 0x000e620000008800 */
[----:B------:R-:W-:Y:S01]  /*0550*/  FMUL R12, R3, UR4 ;  /* 0x00000004030c7c20 */ /* 0x000fe20008400000 */
[----:B------:R-:W-:Y:S01]  /*0560*/  UMOV UR4, 0x20 ;  /* 0x0000002000047882 */ /* 0x000fe20000000000 */
[----:B------:R-:W-:Y:S01]  /*0570*/  IMAD R8, R8, 0x4, R7 ;  /* 0x0000000408087824 */ /* 0x000fe200078e0207 */
[----:B------:R-:W-:Y:S01]  /*0580*/  @!UP0 UMOV UR6, 0x400 ;  /* 0x0000040000068882 */ /* 0x000fe20000000000 */
[----:B------:R-:W-:-:S04]  /*0590*/  @!UP0 UIADD3 UR4, -UR4, 0x100000, URZ ;  /* 0x0010000004048890 */ /* 0x000fc8000fffe13f */
[----:B------:R-:W-:Y:S02]  /*05a0*/  @!UP0 USHF.L.U32 UR5, UR4, 0xb, URZ ;  /* 0x0000000b04058899 */ /* 0x000fe4000800063f */
[----:B------:R-:W-:Y:S01]  /*05b0*/  @!UP0 USHF.L.U32 UR4, UR4, 0x1, URZ ;  /* 0x0000000104048899 */ /* 0x000fe2000800063f */
[----:B---3--:R-:W-:Y:S01]  /*05c0*/  ISETP.EQ.U32.AND P2, PT, R13, 0x1, PT ;  /* 0x000000010d00780c */ /* 0x008fe20003f42070 */
[----:B------:R-:W3:Y:S01]  /*05d0*/  F2I.U32.TRUNC.NTZ R12, R12 ;  /* 0x0000000c000c7305 */ /* 0x000ee2000020f000 */
[----:B------:R-:W-:Y:S01]  /*05e0*/  LEA.HI R0, R8, R8, RZ, 0x1 ;  /* 0x0000000808007211 */ /* 0x000fe200078f08ff */
[----:B------:R-:W5:Y:S03]  /*05f0*/  LDC R7, c[0x0][0x148] ;  /* 0x00005200ff077b82 */ /* 0x000f660000000800 */
[----:B------:R-:W-:Y:S01]  /*0600*/  LOP3.LUT R11, R0, 0xfffffffe, RZ, 0xc0, !PT ;  /* 0xfffffffe000b7812 */ /* 0x000fe200078ec0ff */
[----:B0-----:R-:W-:Y:S01]  /*0610*/  IMAD.MOV R15, RZ, RZ, -R9 ;  /* 0x000000ffff0f7224 */ /* 0x001fe200078e0a09 */
[----:B------:R-:W-:-:S03]  /*0620*/  SHF.R.S32.HI R9, RZ, 0x1f, R2 ;  /* 0x0000001fff097819 */ /* 0x000fc60000011402 */
[----:B--2---:R-:W-:Y:S01]  /*0630*/  IMAD R3, R10, R15, UR8 ;  /* 0x000000080a037e24 */ /* 0x004fe2000f8e020f */
[----:B------:R-:W-:Y:S01]  /*0640*/  LEA.HI R9, R9, R2, RZ, 0x2 ;  /* 0x0000000209097211 */ /* 0x000fe200078f10ff */
[C---:B------:R-:W-:Y:S02]  /*0650*/  IMAD.IADD R0, R8.reuse, 0x1, -R11 ;  /* 0x0000000108007824 */ /* 0x040fe400078e0a0b */
[----:B------:R-:W-:Y:S01]  /*0660*/  IMAD.SHL.U32 R11, R8, 0x4, RZ ;  /* 0x00000004080b7824 */ /* 0x000fe200078e00ff */
[----:B------:R-:W-:Y:S01]  /*0670*/  LOP3.LUT R9, R9, 0xfffffffc, RZ, 0xc0, !PT ;  /* 0xfffffffc09097812 */ /* 0x000fe200078ec0ff */
[----:B---3--:R-:W-:Y:S01]  /*0680*/  IMAD.MOV R21, RZ, RZ, -R12 ;  /* 0x000000ffff157224 */ /* 0x008fe200078e0a0c */
[----:B------:R-:W-:Y:S01]  /*0690*/  ISETP.NE.AND P4, PT, R0, R3, PT ;  /* 0x000000030000720c */ /* 0x000fe20003f85270 */
[----:B-1----:R-:W-:Y:S01]  /*06a0*/  @!UP0 ULEA UR6, UR7, UR6, 0x18 ;  /* 0x0000000607068291 */ /* 0x002fe2000f8ec03f */
[----:B------:R-:W-:Y:S01]  /*06b0*/  LOP3.LUT R144, R8, 0xc, R11, 0x78, !PT ;  /* 0x0000000c08907812 */ /* 0x000fe200078e780b */
[----:B------:R-:W-:Y:S01]  /*06c0*/  IMAD.IADD R0, R2, 0x1, -R9 ;  /* 0x0000000102007824 */ /* 0x000fe200078e0a09 */
[----:B------:R-:W-:Y:S01]  /*06d0*/  VOTEU.ALL UP0, P0 ;  /* 0x00000000003f7886 */ /* 0x000fe20000000000 */
[----:B------:R-:W-:Y:S01]  /*06e0*/  LOP3.LUT P0, RZ, R6, 0x7, RZ, 0xc0, !PT ;  /* 0x0000000706ff7812 */ /* 0x000fe2000780c0ff */
[----:B------:R-:W-:-:S02]  /*06f0*/  VIADD R6, R5, 0xffffffff ;  /* 0xffffffff05067836 */ /* 0x000fc40000000000 */
[----:B------:R-:W-:Y:S01]  /*0700*/  ISETP.NE.AND P1, PT, R0, 0x3, PT ;  /* 0x000000030000780c */ /* 0x000fe20003f25270 */
[----:B-----5:R-:W-:Y:S01]  /*0710*/  IMAD R9, R7, R21, R4 ;  /* 0x0000001507097224 */ /* 0x020fe200078e0204 */
[----:B------:R-:W-:Y:S02]  /*0720*/  ISETP.LT.U32.AND P0, PT, R144, 0x2, !P0 ;  /* 0x000000029000780c */ /* 0x000fe40004701070 */
[----:B------:R-:W-:Y:S01]  /*0730*/  ISETP.EQ.OR P1, PT, R0, RZ, !P1 ;  /* 0x000000ff0000720c */ /* 0x000fe20004f22670 */
[----:B------:R-:W0:Y:S02]  /*0740*/  FENCE.VIEW.ASYNC.S ;  /* 0x00000000000073c6 */ /* 0x000e240000000000 */
[----:B0-----:R0:W1:Y:S01]  /*0750*/  @!UP0 SYNCS.EXCH.64 URZ, [UR6+0x80], UR4 ;  /* 0x00008004063f85b2 */ /* 0x0010620008000100 */
[----:B------:R-:W-:Y:S02]  /*0760*/  @P4 LEA.HI R2, R144, R144, RZ, 0x1 ;  /* 0x0000009090024211 */ /* 0x000fe400078f08ff */
[----:B------:R-:W-:-:S02]  /*0770*/  ISETP.EQ.AND P1, PT, R5, RZ, P1 ;  /* 0x000000ff0500720c */ /* 0x000fc40000f22270 */
[----:B------:R-:W-:Y:S02]  /*0780*/  @P4 SHF.R.S32.HI R2, RZ, 0x1, R2 ;  /* 0x00000001ff024819 */ /* 0x000fe40000011402 */
[----:B------:R-:W-:Y:S02]  /*0790*/  ISETP.GE.U32.AND P6, PT, R6, 0x2, PT ;  /* 0x000000020600780c */ /* 0x000fe40003fc6070 */
[----:B------:R-:W-:Y:S02]  /*07a0*/  @P4 ISETP.NE.AND P5, PT, R2, R9, PT ;  /* 0x000000090200420c */ /* 0x000fe40003fa5270 */
[----:B------:R-:W-:Y:S02]  /*07b0*/  SEL R9, RZ, 0x1, !P0 ;  /* 0x00000001ff097807 */ /* 0x000fe40004000000 */
[----:B------:R-:W-:Y:S02]  /*07c0*/  @P4 SEL R22, RZ, 0x1, P5 ;  /* 0x00000001ff164807 */ /* 0x000fe40002800000 */
[----:B------:R-:W-:Y:S01]  /*07d0*/  SEL R19, RZ, 0x1, !P1 ;  /* 0x00000001ff137807 */ /* 0x000fe20004800000 */
[----:B------:R0:W2:Y:S01]  /*07e0*/  @!UP1 SYNCS.EXCH.64 URZ, [UR6+0x88], UR4 ;  /* 0x00008804063f95b2 */ /* 0x0000a20008000100 */
[----:B------:R-:W-:Y:S01]  /*07f0*/  LOP3.LUT R22, R22, R9, RZ, 0xc0, !PT ;  /* 0x0000000916167212 */ /* 0x000fe200078ec0ff */
[----:B------:R-:W-:Y:S01]  /*0800*/  NOP ;  /* 0x0000000000007918 */ /* 0x000fe20000000000 */
[----:B------:R-:W-:Y:S01]  /*0810*/  SEL R19, R19, 0x2, P6 ;  /* 0x0000000213137807 */ /* 0x000fe20003000000 */
[----:B------:R-:W-:Y:S06]  /*0820*/  @!P2 BRA `(.L_x_3) ;  /* 0x000000000008a947 */ /* 0x000fec0003800000 */
[----:B-12-4-:R-:W-:Y:S01]  /*0830*/  UCGABAR_ARV ;  /* 0x00000000000079c7 */ /* 0x016fe20008000000 */
[----:B------:R-:W-:Y:S05]  /*0840*/  BRA `(.L_x_4) ;  /* 0x0000000000047947 */ /* 0x000fea0003800000 */
.L_x_3:
[----:B-12-4-:R-:W-:Y:S01]  /*0850*/  NOP ;  /* 0x0000000000007918 */ /* 0x016fe20000000000 */
.L_x_4:
[----:B------:R-:W1:Y:S01]  /*0860*/  LDC R2, c[0x0][0x65c] ;  /* 0x00019700ff027b82 */ /* 0x000e620000000800 */
[----:B------:R-:W-:Y:S02]  /*0870*/  IMAD.U32 R8, RZ, RZ, UR8 ;  /* 0x00000008ff087e24 */ /* 0x000fe4000f8e00ff */
[----:B------:R-:W-:Y:S01]  /*0880*/  IMAD.MOV.U32 R9, RZ, RZ, RZ ;  /* 0x000000ffff097224 */ /* 0x000fe200078e00ff */
[----:B-1----:R-:W-:-:S04]  /*0890*/  ISETP.NE.AND P1, PT, R2, 0x1, PT ;  /* 0x000000010200780c */ /* 0x002fc80003f25270 */
[----:B------:R-:W-:-:S09]  /*08a0*/  P2R R5, PR, RZ, 0x2 ;  /* 0x00000002ff057803 */ /* 0x000fd20000000000 */
[----:B------:R-:W1:Y:S01]  /*08b0*/  @P1 LDC R17, c[0x0][0x10] ;  /* 0x00000400ff111b82 */ /* 0x000e620000000800 */
[----:B------:R-:W-:Y:S02]  /*08c0*/  @P1 IMAD.MOV.U32 R5, RZ, RZ, RZ ;  /* 0x000000ffff051224 */ /* 0x000fe400078e00ff */
[----:B------:R-:W-:-:S05]  /*08d0*/  @P1 IMAD.MOV.U32 R13, RZ, RZ, RZ ;  /* 0x000000ffff0d1224 */ /* 0x000fca00078e00ff */
[----:B------:R-:W2:Y:S01]  /*08e0*/  @!P1 LDC R11, c[0x0][0xc] ;  /* 0x00000300ff0b9b82 */ /* 0x000ea20000000800 */
[----:B-1----:R-:W-:-:S04]  /*08f0*/  @P1 IMAD.WIDE.U32 R16, R17, UR8, R4 ;  /* 0x0000000811101c25 */ /* 0x002fc8000f8e0004 */
[----:B------:R-:W-:Y:S02]  /*0900*/  @P1 IMAD.IADD R17, R17, 0x1, R13 ;  /* 0x0000000111111824 */ /* 0x000fe400078e020d */
[----:B--2---:R-:W-:-:S04]  /*0910*/  @!P1 IMAD.WIDE.U32 R8, R4, R11, R8 ;  /* 0x0000000b04089225 */ /* 0x004fc800078e0008 */
[----:B------:R-:W-:Y:S02]  /*0920*/  @!P1 IMAD.MOV.U32 R16, RZ, RZ, R8 ;  /* 0x000000ffff109224 */ /* 0x000fe400078e0008 */
[----:B------:R-:W-:Y:S01]  /*0930*/  @!P1 IMAD.MOV.U32 R17, RZ, RZ, R9 ;  /* 0x000000ffff119224 */ /* 0x000fe200078e0009 */
[----:B------:R-:W-:Y:S06]  /*0940*/  @!P2 BRA `(.L_x_5) ;  /* 0x00000000000ca947 */ /* 0x000fec0003800000 */
[----:B------:R-:W-:Y:S01]  /*0950*/  UCGABAR_WAIT ;  /* 0x0000000000007dc7 */ /* 0x000fe20008000000 */
[----:B------:R-:W-:Y:S01]  /*0960*/  CCTL.IVALL ;  /* 0x00000000ff00798f */ /* 0x000fe20002000000 */
[----:B------:R-:W-:Y:S05]  /*0970*/  BRA `(.L_x_6) ;  /* 0x0000000000047947 */ /* 0x000fea0003800000 */
.L_x_5:
[----:B------:R-:W-:Y:S06]  /*0980*/  BAR.SYNC.DEFER_BLOCKING 0x0 ;  /* 0x0000000000007b1d */ /* 0x000fec0000010000 */
.L_x_6:
[----:B------:R-:W-:Y:S05]  /*0990*/  @!P3 BRA `(.L_x_7) ;  /* 0x000000ac0028b947 */ /* 0x000fea0003800000 */
[----:B------:R-:W-:-:S13]  /*09a0*/  ISETP.GT.U32.AND P0, PT, R6, 0x1, PT ;  /* 0x000000010600780c */ /* 0x000fda0003f04070 */
[----:B0-----:R-:W-:Y:S05]  /*09b0*/  @P0 EXIT ;  /* 0x000000000000094d */ /* 0x001fea0003800000 */
[----:B------:R-:W-:Y:S01]  /*09c0*/  ULDC.64 UR4, c[0x0][0x650] ;  /* 0x0001940000047ab9 */ /* 0x000fe20000000a00 */
[----:B------:R-:W-:Y:S01]  /*09d0*/  PRMT R0, RZ, 0x7610, R0 ;  /* 0x00007610ff007816 */ /* 0x000fe20000000000 */
[----:B------:R-:W-:Y:S01]  /*09e0*/  IMAD.MOV.U32 R147, RZ, RZ, -0x1 ;  /* 0xffffffffff937424 */ /* 0x000fe200078e00ff */
[----:B------:R-:W-:Y:S01]  /*09f0*/  ISETP.GE.U32.AND P0, PT, R16, UR4, PT ;  /* 0x0000000410007c0c */ /* 0x000fe2000bf06070 */
[----:B------:R-:W-:Y:S02]  /*0a00*/  IMAD.MOV.U32 R148, RZ, RZ, -0x1 ;  /* 0xffffffffff947424 */ /* 0x000fe400078e00ff */
[----:B------:R-:W-:Y:S01]  /*0a10*/  IMAD.MOV.U32 R23, RZ, RZ, -0x1 ;  /* 0xffffffffff177424 */ /* 0x000fe200078e00ff */
[----:B------:R-:W-:-:S13]  /*0a20*/  ISETP.GE.U32.AND.EX P0, PT, R17, UR5, PT, P0 ;  /* 0x0000000511007c0c */ /* 0x000fda000bf06100 */
[----:B------:R-:W-:Y:S05]  /*0a30*/  @P0 BRA `(.L_x_8) ;  /* 0x00000004002c0947 */ /* 0x000fea0003800000 */
[----:B------:R-:W0:Y:S01]  /*0a40*/  LDC.64 R24, c[0x0][0x628] ;  /* 0x00018a00ff187b82 */ /* 0x000e220000000a00 */
[----:B------:R-:W-:Y:S02]  /*0a50*/  IMAD.MOV.U32 R8, RZ, RZ, R16 ;  /* 0x000000ffff087224 */ /* 0x000fe400078e0010 */
[----:B------:R-:W-:-:S05]  /*0a60*/  IMAD.MOV.U32 R9, RZ, RZ, R17 ;  /* 0x000000ffff097224 */ /* 0x000fca00078e0011 */
[----:B------:R-:W1:Y:S08]  /*0a70*/  LDC R0, c[0x0][0x630] ;  /* 0x00018c00ff007b82 */ /* 0x000e700000000800 */
[----:B------:R-:W2:Y:S01]  /*0a80*/  LDC.64 R26, c[0x0][0x620] ;  /* 0x00018800ff1a7b82 */ /* 0x000ea20000000a00 */
[----:B0-----:R-:W-:-:S04]  /*0a90*/  ISETP.NE.U32.AND P0, PT, R24, RZ, PT ;  /* 0x000000ff1800720c */ /* 0x001fc80003f05070 */
[----:B------:R-:W-:-:S13]  /*0aa0*/  ISETP.NE.AND.EX P0, PT, R25, RZ, PT, P0 ;  /* 0x000000ff1900720c */ /* 0x000fda0003f05300 */
[----:B-12---:R-:W-:Y:S05]  /*0ab0*/  @!P0 BRA `(.L_x_9) ;  /* 0x0000000000288947 */ /* 0x006fea0003800000 */
[----:B------:R-:W0:Y:S02]  /*0ac0*/  LDC R13, c[0x0][0x634] ;  /* 0x00018d00ff0d7b82 */ /* 0x000e240000000800 */
[----:B0-----:R-:W-:-:S05]  /*0ad0*/  IADD3 R13, P0, R16, R13, RZ ;  /* 0x0000000d100d7210 */ /* 0x001fca0007f1e0ff */
[----:B------:R-:W-:-:S04]  /*0ae0*/  IMAD.X R15, RZ, RZ, R17, P0 ;  /* 0x000000ffff0f7224 */ /* 0x000fc800000e0611 */
[----:B------:R-:W-:-:S04]  /*0af0*/  IMAD.WIDE.U32 R8, R15, R24, RZ ;  /* 0x000000180f087225 */ /* 0x000fc800078e00ff */
[----:B------:R-:W-:-:S04]  /*0b00*/  IMAD.WIDE.U32 R10, P0, R13, R25, R8 ;  /* 0x000000190d0a7225 */ /* 0x000fc80007800008 */
[----:B------:R-:W-:-:S04]  /*0b10*/  IMAD.WIDE.U32 R8, R13, R24, RZ ;  /* 0x000000180d087225 */ /* 0x000fc800078e00ff */
[----:B------:R-:W-:Y:S01]  /*0b20*/  IMAD.X R13, RZ, RZ, RZ, P0 ;  /* 0x000000ffff0d7224 */ /* 0x000fe200000e06ff */
[----:B------:R-:W-:Y:S01]  /*0b30*/  IADD3 RZ, P0, R9, R10, RZ ;  /* 0x0000000a09ff7210 */ /* 0x000fe20007f1e0ff */
[----:B------:R-:W-:-:S04]  /*0b40*/  IMAD.MOV.U32 R12, RZ, RZ, R11 ;  /* 0x000000ffff0c7224 */ /* 0x000fc800078e000b */
[----:B------:R-:W-:-:S08]  /*0b50*/  IMAD.WIDE.U32.X R8, R15, R25, R12, P0 ;  /* 0x000000190f087225 */ /* 0x000fd000000e040c */
.L_x_9:
[----:B------:R-:W0:Y:S01]  /*0b60*/  LDC.64 R24, c[0x0][0x640] ;  /* 0x00019000ff187b82 */ /* 0x000e220000000a00 */
[-CC-:B------:R-:W-:Y:S01]  /*0b70*/  SHF.R.U64 R28, R8, R0.reuse, R9.reuse ;  /* 0x00000000081c7219 */ /* 0x180fe20000001209 */
[----:B------:R-:W-:Y:S01]  /*0b80*/  IMAD R30, R7, R21, R4 ;  /* 0x00000015071e7224 */ /* 0x000fe200078e0204 */
[----:B------:R-:W-:Y:S01]  /*0b90*/  SHF.R.U32.HI R0, RZ, R0, R9 ;  /* 0x00000000ff007219 */ /* 0x000fe20000011609 */
[----:B------:R-:W-:Y:S01]  /*0ba0*/  IMAD.MOV.U32 R21, RZ, RZ, 0x1 ;  /* 0x00000001ff157424 */ /* 0x000fe200078e00ff */
[----:B------:R-:W-:-:S03]  /*0bb0*/  IADD3 R5, P0, RZ, -R28, RZ ;  /* 0x8000001cff057210 */ /* 0x000fc60007f1e0ff */
[----:B------:R-:W1:Y:S02]  /*0bc0*/  LDC R6, c[0x0][0x618] ;  /* 0x00018600ff067b82 */ /* 0x000e640000000800 */
[----:B------:R-:W-:-:S04]  /*0bd0*/  IMAD.X R9, RZ, RZ, ~R0, P0 ;  /* 0x000000ffff097224 */ /* 0x000fc800000e0e00 */
[-C--:B------:R-:W-:Y:S02]  /*0be0*/  IMAD R0, R9, R26.reuse, RZ ;  /* 0x0000001a09007224 */ /* 0x080fe400078e02ff */
[----:B------:R-:W2:Y:S01]  /*0bf0*/  LDC R11, c[0x0][0x608] ;  /* 0x00018200ff0b7b82 */ /* 0x000ea20000000800 */
[----:B------:R-:W-:-:S04]  /*0c00*/  IMAD.WIDE.U32 R8, R5, R26, R16 ;  /* 0x0000001a05087225 */ /* 0x000fc800078e0010 */
[----:B------:R-:W-:-:S03]  /*0c10*/  IMAD R5, R5, R27, R0 ;  /* 0x0000001b05057224 */ /* 0x000fc600078e0200 */
[----:B------:R-:W3:Y:S01]  /*0c20*/  LDC R12, c[0x0][0x658] ;  /* 0x00019600ff0c7b82 */ /* 0x000ee20000000800 */
[----:B0-----:R-:W-:Y:S01]  /*0c30*/  ISETP.NE.U32.AND P0, PT, R24, RZ, PT ;  /* 0x000000ff1800720c */ /* 0x001fe20003f05070 */
[----:B------:R-:W-:Y:S02]  /*0c40*/  IMAD.IADD R5, R9, 0x1, R5 ;  /* 0x0000000109057824 */ /* 0x000fe400078e0205 */
[----:B------:R-:W-:Y:S01]  /*0c50*/  IMAD.MOV.U32 R9, RZ, RZ, -0x1 ;  /* 0xffffffffff097424 */ /* 0x000fe200078e00ff */
[----:B------:R-:W-:-:S03]  /*0c60*/  ISETP.NE.AND.EX P0, PT, R25, RZ, PT, P0 ;  /* 0x000000ff1900720c */ /* 0x000fc60003f05300 */
[----:B------:R-:W0:Y:S01]  /*0c70*/  LDC R15, c[0x0][0x600] ;  /* 0x00018000ff0f7b82 */ /* 0x000e220000000800 */
[-CC-:B-1----:R-:W-:Y:S02]  /*0c80*/  SHF.R.U64 R13, R8, R6.reuse, R5.reuse ;  /* 0x00000006080d7219 */ /* 0x182fe40000001205 */
[----:B------:R-:W-:-:S05]  /*0c90*/  SHF.R.U32.HI R0, RZ, R6, R5 ;  /* 0x00000006ff007219 */ /* 0x000fca0000011605 */
[----:B------:R-:W1:Y:S01]  /*0ca0*/  LDC R14, c[0x0][0x648] ;  /* 0x00019200ff0e7b82 */ /* 0x000e620000000800 */
[-CC-:B--2---:R-:W-:Y:S02]  /*0cb0*/  SHF.R.U64 R27, R13, R11.reuse, R0.reuse ;  /* 0x0000000b0d1b7219 */ /* 0x184fe40000001200 */
[----:B------:R-:W-:-:S05]  /*0cc0*/  SHF.R.U32.HI R5, RZ, R11, R0 ;  /* 0x0000000bff057219 */ /* 0x000fca0000011600 */
[----:B------:R-:W2:Y:S01]  /*0cd0*/  LDC R20, c[0x0][0x638] ;  /* 0x00018e00ff147b82 */ /* 0x000ea20000000800 */
[-CC-:B---3--:R-:W-:Y:S02]  /*0ce0*/  SHF.R.U64 R26, R27, R12.reuse, R5.reuse ;  /* 0x0000000c1b1a7219 */ /* 0x188fe40000001205 */
[-C--:B------:R-:W-:Y:S02]  /*0cf0*/  SHF.L.U32 R0, R9, R12.reuse, RZ ;  /* 0x0000000c09007219 */ /* 0x080fe400000006ff */
[----:B------:R-:W-:Y:S01]  /*0d00*/  SHF.R.U32.HI R5, RZ, R12, R5 ;  /* 0x0000000cff057219 */ /* 0x000fe20000011605 */
[----:B------:R-:W-:Y:S01]  /*0d10*/  IMAD.MOV.U32 R4, RZ, RZ, R26 ;  /* 0x000000ffff047224 */ /* 0x000fe200078e001a */
[----:B------:R-:W-:Y:S01]  /*0d20*/  LOP3.LUT R10, RZ, R0, RZ, 0x33, !PT ;  /* 0x00000000ff0a7212 */ /* 0x000fe200078e33ff */
[----:B------:R-:W3:Y:S01]  /*0d30*/  LDC R23, c[0x0][0x610] ;  /* 0x00018400ff177b82 */ /* 0x000ee20000000800 */
[----:B------:R-:W-:Y:S05]  /*0d40*/  @!P0 BRA `(.L_x_10) ;  /* 0x0000000000288947 */ /* 0x000fea0003800000 */
[----:B------:R-:W4:Y:S02]  /*0d50*/  LDC R9, c[0x0][0x64c] ;  /* 0x00019300ff097b82 */ /* 0x000f240000000800 */
[----:B----4-:R-:W-:-:S05]  /*0d60*/  IADD3 R9, P0, R26, R9, RZ ;  /* 0x000000091a097210 */ /* 0x010fca0007f1e0ff */
[----:B------:R-:W-:-:S04]  /*0d70*/  IMAD.X R11, RZ, RZ, R5, P0 ;  /* 0x000000ffff0b7224 */ /* 0x000fc800000e0605 */
[----:B------:R-:W-:-:S04]  /*0d80*/  IMAD.WIDE.U32 R4, R11, R24, RZ ;  /* 0x000000180b047225 */ /* 0x000fc800078e00ff */
[----:B------:R-:W-:-:S04]  /*0d90*/  IMAD.WIDE.U32 R6, P0, R9, R25, R4 ;  /* 0x0000001909067225 */ /* 0x000fc80007800004 */
[----:B------:R-:W-:Y:S01]  /*0da0*/  IMAD.WIDE.U32 R4, R9, R24, RZ ;  /* 0x0000001809047225 */ /* 0x000fe200078e00ff */
[----:B------:R-:W-:-:S03]  /*0db0*/  IADD3.X R9, RZ, RZ, RZ, P0, !PT ;  /* 0x000000ffff097210 */ /* 0x000fc600007fe4ff */
[----:B------:R-:W-:Y:S01]  /*0dc0*/  IMAD.MOV.U32 R8, RZ, RZ, R7 ;  /* 0x000000ffff087224 */ /* 0x000fe200078e0007 */
[----:B------:R-:W-:-:S05]  /*0dd0*/  IADD3 RZ, P0, R5, R6, RZ ;  /* 0x0000000605ff7210 */ /* 0x000fca0007f1e0ff */
[----:B------:R-:W-:-:S08]  /*0de0*/  IMAD.WIDE.U32.X R4, R11, R25, R8, P0 ;  /* 0x000000190b047225 */ /* 0x000fd000000e0408 */
.L_x_10:
[----:B-1----:R-:W-:Y:S01]  /*0df0*/  SHF.R.U64 R4, R4, R14, R5 ;  /* 0x0000000e04047219 */ /* 0x002fe20000001205 */
[----:B0-----:R-:W-:Y:S01]  /*0e00*/  VIADD R6, R15, 0xffffffff ;  /* 0xffffffff0f067836 */ /* 0x001fe20000000000 */
[----:B------:R-:W-:Y:S02]  /*0e10*/  SHF.L.U32 R0, R21, R12, RZ ;  /* 0x0000000c15007219 */ /* 0x000fe400000006ff */
[----:B------:R-:W-:Y:S01]  /*0e20*/  LOP3.LUT R5, R27, R10, RZ, 0xc0, !PT ;  /* 0x0000000a1b057212 */ /* 0x000fe200078ec0ff */
[----:B------:R-:W-:Y:S01]  /*0e30*/  IMAD.MOV R7, RZ, RZ, -R4 ;  /* 0x000000ffff077224 */ /* 0x000fe200078e0a04 */
[----:B------:R-:W-:Y:S02]  /*0e40*/  SEL R3, R3, R30, !P1 ;  /* 0x0000001e03037207 */ /* 0x000fe40004800000 */
[----:B------:R-:W-:Y:S01]  /*0e50*/  LOP3.LUT R6, R13, R6, RZ, 0xc0, !PT ;  /* 0x000000060d067212 */ /* 0x000fe200078ec0ff */
[----:B------:R-:W-:Y:S02]  /*0e60*/  IMAD R4, R0, R4, R5 ;  /* 0x0000000400047224 */ /* 0x000fe400078e0205 */
[----:B--2---:R-:W-:-:S02]  /*0e70*/  IMAD R0, R7, R20, R26 ;  /* 0x0000001407007224 */ /* 0x004fc400078e021a */
[----:B---3--:R-:W-:Y:S02]  /*0e80*/  IMAD R3, R4, R23, R3 ;  /* 0x0000001704037224 */ /* 0x008fe400078e0203 */
[----:B------:R-:W-:Y:S02]  /*0e90*/  IMAD.MOV.U32 R5, RZ, RZ, 0x1 ;  /* 0x00000001ff057424 */ /* 0x000fe400078e00ff */
[----:B------:R-:W-:Y:S02]  /*0ea0*/  IMAD R4, R0, R15, R6 ;  /* 0x0000000f00047224 */ /* 0x000fe400078e0206 */
[----:B------:R-:W-:Y:S01]  /*0eb0*/  IMAD.MOV.U32 R23, RZ, RZ, R28 ;  /* 0x000000ffff177224 */ /* 0x000fe200078e001c */
[----:B------:R-:W-:Y:S02]  /*0ec0*/  PRMT R0, R5, 0x7610, R0 ;  /* 0x0000761005007816 */ /* 0x000fe40000000000 */
[----:B------:R-:W-:Y:S02]  /*0ed0*/  SEL R148, R4, R3, !P1 ;  /* 0x0000000304947207 */ /* 0x000fe40004800000 */
[----:B------:R-:W-:-:S07]  /*0ee0*/  SEL R147, R3, R4, !P1 ;  /* 0x0000000403937207 */ /* 0x000fce0004800000 */
.L_x_8:
[----:B------:R-:W-:-:S08]  /*0ef0*/  NOP ;  /* 0x0000000000007918 */ /* 0x000fd00000000000 */
[----:B------:R-:W0:Y:S02]  /*0f00*/  USETMAXREG.TRY_ALLOC.CTAPOOL UP0, 0xe8 ;  /* 0x000000e8000079c8 */ /* 0x000e240008000600 */
[----:B0-----:R-:W-:-:S13]  /*0f10*/  PLOP3.LUT P0, PT, PT, PT, UP0, 0x80, 0x0 ;  /* 0x000000000000781c */ /* 0x001fda0003f0f008 */
[----:B------:R-:W-:Y:S05]  /*0f20*/  @!P0 BRA `(.L_x_8) ;  /* 0xfffffffc00f08947 */ /* 0x000fea000383ffff */
[----:B------:R-:W-:Y:S01]  /*0f30*/  ULDC.64 UR4, c[0x0][0x598] ;  /* 0x0001660000047ab9 */ /* 0x000fe20000000a00 */
[----:B------:R-:W-:Y:S01]  /*0f40*/  ULDC.64 UR36, c[0x0][0x208] ;  /* 0x0000820000247ab9 */ /* 0x000fe20000000a00 */
[----:B------:R-:W-:-:S04]  /*0f50*/  ISETP.NE.U32.AND P0, PT, RZ, UR4, PT ;  /* 0x00000004ff007c0c */ /* 0x000fc8000bf05070 */
[----:B------:R-:W-:-:S13]  /*0f60*/  ISETP.NE.AND.EX P0, PT, RZ, UR5, PT, P0 ;  /* 0x00000005ff007c0c */ /* 0x000fda000bf05300 */
[----:B------:R-:W-:Y:S05]  /*0f70*/  @!P0 BRA `(.L_x_11) ;  /* 0x00000000001c8947 */ /* 0x000fea0003800000 */
[----:B------:R-:W0:Y:S02]  /*0f80*/  LDC.64 R4, c[0x0][0x598] ;  /* 0x00016600ff047b82 */ /* 0x000e240000000a00 */
[----:B0-----:R-:W2:Y:S02]  /*0f90*/  LDG.E.64 R4, desc[UR36][R4.64] ;  /* 0x0000002404047981 */ /* 0x001ea4000c1e1b00 */
[----:B--2---:R-:W-:-:S04]  /*0fa0*/  ISETP.NE.U32.AND P0, PT, R4, RZ, PT ;  /* 0x000000ff0400720c */ /* 0x004fc80003f05070 */
[----:B------:R-:W-:-:S13]  /*0fb0*/  ISETP.NE.AND.EX P0, PT, R5, RZ, PT, P0 ;  /* 0x000000ff0500720c */ /* 0x000fda0003f05300 */
[----:B------:R-:W-:Y:S05]  /*0fc0*/  @!P0 BRA `(.L_x_11) ;  /* 0x0000000000088947 */ /* 0x000fea0003800000 */
[----:B------:R0:W5:Y:S01]  /*0fd0*/  LD.E R146, desc[UR36][R4.64] ;  /* 0x0000002404927980 */ /* 0x000162000c101900 */
[----:B------:R-:W-:Y:S05]  /*0fe0*/  BRA `(.L_x_12) ;  /* 0x0000000000247947 */ /* 0x000fea0003800000 */
.L_x_11:
[----:B------:R-:W-:Y:S02]  /*0ff0*/  ULDC.64 UR4, c[0x0][0x588] ;  /* 0x0001620000047ab9 */ /* 0x000fe40000000a00 */
[----:B------:R-:W-:-:S04]  /*1000*/  ISETP.NE.U32.AND P0, PT, RZ, UR4, PT ;  /* 0x00000004ff007c0c */ /* 0x000fc8000bf05070 */
[----:B------:R-:W-:-:S13]  /*1010*/  ISETP.NE.AND.EX P0, PT, RZ, UR5, PT, P0 ;  /* 0x00000005ff007c0c */ /* 0x000fda000bf05300 */
[----:B------:R-:W-:Y:S05]  /*1020*/  @!P0 BRA `(.L_x_13) ;  /* 0x00000000000c8947 */ /* 0x000fea0003800000 */
[----:B------:R-:W0:Y:S02]  /*1030*/  LDC.64 R4, c[0x0][0x588] ;  /* 0x00016200ff047b82 */ /* 0x000e240000000a00 */
[----:B0-----:R1:W5:Y:S01]  /*1040*/  LDG.E R146, desc[UR36][R4.64] ;  /* 0x0000002404927981 */ /* 0x001362000c1e1900 */
[----:B------:R-:W-:Y:S05]  /*1050*/  BRA `(.L_x_12) ;  /* 0x0000000000087947 */ /* 0x000fea0003800000 */
.L_x_13:
[----:B------:R-:W-:Y:S02]  /*1060*/  ULDC UR4, c[0x0][0x580] ;  /* 0x0001600000047ab9 */ /* 0x000fe40000000800 */
[----:B------:R-:W-:-:S07]  /*1070*/  IMAD.U32 R146, RZ, RZ, UR4 ;  /* 0x00000004ff927e24 */ /* 0x000fce000f8e00ff */
.L_x_12:
[----:B------:R-:W-:Y:S02]  /*1080*/  ULDC.64 UR4, c[0x0][0x5a0] ;  /* 0x0001680000047ab9 */ /* 0x000fe40000000a00 */
[----:B------:R-:W-:-:S04]  /*1090*/  ISETP.NE.U32.AND P0, PT, RZ, UR4, PT ;  /* 0x00000004ff007c0c */ /* 0x000fc8000bf05070 */
[----:B------:R-:W-:-:S13]  /*10a0*/  ISETP.NE.AND.EX P0, PT, RZ, UR5, PT, P0 ;  /* 0x00000005ff007c0c */ /* 0x000fda000bf05300 */
[----:B------:R-:W-:Y:S05]  /*10b0*/  @!P0 BRA `(.L_x_14) ;  /* 0x00000000001c8947 */ /* 0x000fea0003800000 */
[----:B01----:R-:W0:Y:S02]  /*10c0*/  LDC.64 R4, c[0x0][0x5a0] ;  /* 0x00016800ff047b82 */ /* 0x003e240000000a00 */
[----:B0-----:R-:W2:Y:S02]  /*10d0*/  LDG.E.64 R4, desc[UR36][R4.64] ;  /* 0x0000002404047981 */ /* 0x001ea4000c1e1b00 */
[----:B--2---:R-:W-:-:S04]  /*10e0*/  ISETP.NE.U32.AND P0, PT, R4, RZ, PT ;  /* 0x000000ff0400720c */ /* 0x004fc80003f05070 */
[----:B------:R-:W-:-:S13]  /*10f0*/  ISETP.NE.AND.EX P0, PT, R5, RZ, PT, P0 ;  /* 0x000000ff0500720c */ /* 0x000fda0003f05300 */
[----:B------:R-:W-:Y:S05]  /*1100*/  @!P0 BRA `(.L_x_14) ;  /* 0x0000000000088947 */ /* 0x000fea0003800000 */
[----:B------:R0:W5:Y:S01]  /*1110*/  LD.E R145, desc[UR36][R4.64] ;  /* 0x0000002404917980 */ /* 0x000162000c101900 */
[----:B------:R-:W-:Y:S05]  /*1120*/  BRA `(.L_x_15) ;  /* 0x0000000000247947 */ /* 0x000fea0003800000 */
.L_x_14:
[----:B------:R-:W-:Y:S02]  /*1130*/  ULDC.64 UR4, c[0x0][0x590] ;  /* 0x0001640000047ab9 */ /* 0x000fe40000000a00 */
[----:B------:R-:W-:-:S04]  /*1140*/  ISETP.NE.U32.AND P0, PT, RZ, UR4, PT ;  /* 0x00000004ff007c0c */ /* 0x000fc8000bf05070 */
[----:B------:R-:W-:-:S13]  /*1150*/  ISETP.NE.AND.EX P0, PT, RZ, UR5, PT, P0 ;  /* 0x00000005ff007c0c */ /* 0x000fda000bf05300 */
[----:B------:R-:W-:Y:S05]  /*1160*/  @!P0 BRA `(.L_x_16) ;  /* 0x00000000000c8947 */ /* 0x000fea0003800000 */
[----:B01----:R-:W0:Y:S02]  /*1170*/  LDC.64 R4, c[0x0][0x590] ;  /* 0x00016400ff047b82 */ /* 0x003e240000000a00 */
[----:B0-----:R1:W5:Y:S01]  /*1180*/  LDG.E R145, desc[UR36][R4.64] ;  /* 0x0000002404917981 */ /* 0x001362000c1e1900 */
[----:B------:R-:W-:Y:S05]  /*1190*/  BRA `(.L_x_15) ;  /* 0x0000000000087947 */ /* 0x000fea0003800000 */
.L_x_16:
[----:B------:R-:W-:Y:S02]  /*11a0*/  ULDC UR4, c[0x0][0x584] ;  /* 0x0001610000047ab9 */ /* 0x000fe40000000800 */
[----:B------:R-:W-:-:S07]  /*11b0*/  IMAD.U32 R145, RZ, RZ, UR4 ;  /* 0x00000004ff917e24 */ /* 0x000fce000f8e00ff */
.L_x_15:
[----:B------:R-:W-:-:S13]  /*11c0*/  LOP3.LUT P0, RZ, R0, 0xff, RZ, 0xc0, !PT ;  /* 0x000000ff00ff7812 */ /* 0x000fda000780c0ff */
[----:B------:R-:W-:Y:S05]  /*11d0*/  @!P0 EXIT ;  /* 0x000000000000894d */ /* 0x000fea0003800000 */
[----:B------:R-:W-:Y:S01]  /*11e0*/  ULDC UR4, c[0x0][0x28c] ;  /* 0x0000a30000047ab9 */ /* 0x000fe20000000800 */
[----:B------:R-:W-:Y:S01]  /*11f0*/  LOP3.LUT R162, R19, 0x1, RZ, 0xfc, !PT ;  /* 0x0000000113a27812 */ /* 0x000fe200078efcff */
[----:B------:R-:W-:Y:S01]  /*1200*/  UIADD3 UR4, UR4, 0x1f, URZ ;  /* 0x0000001f04047890 */ /* 0x000fe2000fffe03f */
[----:B------:R-:W-:Y:S01]  /*1210*/  UMOV UR39, URZ ;  /* 0x0000003f00277c82 */ /* 0x000fe20008000000 */
[----:B------:R-:W-:Y:S02]  /*1220*/  UMOV UR38, URZ ;  /* 0x0000003f00267c82 */ /* 0x000fe40008000000 */
[----:B------:R-:W-:-:S04]  /*1230*/  USHF.R.S32.HI UR5, URZ, 0x1f, UR4 ;  /* 0x0000001f3f057899 */ /* 0x000fc80008011404 */
[----:B------:R-:W-:-:S04]  /*1240*/  ULEA.HI UR5, UR5, UR4, URZ, 0x5 ;  /* 0x0000000405057291 */ /* 0x000fc8000f8f283f */
[----:B------:R-:W-:-:S12]  /*1250*/  USHF.R.S32.HI UR41, URZ, 0x5, UR5 ;  /* 0x000000053f297899 */ /* 0x000fd80008011405 */
.L_x_270:
[----:B------:R-:W-:Y:S01]  /*1260*/  LOP3.LUT R0, R18, 0x80, RZ, 0xc0, !PT ;  /* 0x0000008012007812 */ /* 0x000fe200078ec0ff */
[----:B------:R-:W2:Y:S01]  /*1270*/  S2UR UR6, SR_CgaCtaId ;  /* 0x00000000000679c3 */ /* 0x000ea20000008800 */
[----:B------:R-:W-:Y:S02]  /*1280*/  UMOV UR40, 0x400 ;  /* 0x0000040000287882 */ /* 0x000fe40000000000 */
[----:B------:R-:W-:-:S06]  /*1290*/  SHF.R.U32.HI R0, RZ, 0x7, R0 ;  /* 0x00000007ff007819 */ /* 0x000fcc0000011600 */
[----:B---3--:R-:W3:Y:S01]  /*12a0*/  SHFL.IDX PT, R0, R0, RZ, 0x1f ;  /* 0x00001fff00007589 */ /* 0x008ee200000e0000 */
[----:B--2---:R-:W-:Y:S01]  /*12b0*/  ULEA UR40, UR6, UR40, 0x18 ;  /* 0x0000002806287291 */ /* 0x004fe2000f8ec03f */
[----:B---3--:R-:W-:-:S13]  /*12c0*/  R2UR UR4, R0 ;  /* 0x00000000000472ca */ /* 0x008fda00000e0000 */
[----:B------:R-:W-:-:S04]  /*12d0*/  ULEA.HI UR5, UR4, UR4, URZ, 0x1 ;  /* 0x0000000404057291 */ /* 0x000fc8000f8f083f */
[----:B------:R-:W-:-:S04]  /*12e0*/  ULOP3.LUT UR5, UR5, 0xffffe, URZ, 0xc0, !UPT ;  /* 0x000ffffe05057892 */ /* 0x000fc8000f8ec03f */
[----:B------:R-:W-:-:S03]  /*12f0*/  UIADD3 UR5, UR4, -UR5, URZ ;  /* 0x8000000504057290 */ /* 0x000fc6000fffe03f */
[----:B------:R-:W-:Y:S01]  /*1300*/  ULDC UR4, c[0x0][0x28c] ;  /* 0x0000a30000047ab9 */ /* 0x000fe20000000800 */
[----:B------:R-:W-:Y:S01]  /*1310*/  ULEA UR5, UR5, UR40, 0xc ;  /* 0x0000002805057291 */ /* 0x000fe2000f8e603f */
[----:B------:R-:W-:-:S03]  /*1320*/  ISETP.LT.AND P0, PT, RZ, UR4, PT ;  /* 0x00000004ff007c0c */ /* 0x000fc6000bf01270 */
[----:B------:R-:W-:-:S04]  /*1330*/  UIADD3 UR5, UR5, 0x180, URZ ;  /* 0x0000018005057890 */ /* 0x000fc8000fffe03f */
[----:B------:R-:W-:-:S04]  /*1340*/  USHF.R.U32.HI UR5, URZ, 0x4, UR5 ;  /* 0x000000043f057899 */ /* 0x000fc80008011605 */
[----:B------:R-:W-:Y:S02]  /*1350*/  ULOP3.LUT UR42, UR5, 0x3fff, URZ, 0xc0, !UPT ;  /* 0x00003fff052a7892 */ /* 0x000fe4000f8ec03f */
[----:B01--45:R-:W-:Y:S10]  /*1360*/  @P0 BRA `(.L_x_17) ;  /* 0x0000000000400947 */ /* 0x033ff40003800000 */
[----:B------:R-:W-:Y:S01]  /*1370*/  MOV R0, 0x0 ;  /* 0x0000000000007802 */ /* 0x000fe20000000f00 */
[----:B------:R-:W-:Y:S01]  /*1380*/  ULDC.64 UR4, c[0x4][0x68] ;  /* 0x01001a0000047ab9 */ /* 0x000fe20000000a00 */
[----:B------:R-:W-:Y:S01]  /*1390*/  ULDC.64 UR6, c[0x4][0x8] ;  /* 0x0100020000067ab9 */ /* 0x000fe20000000a00 */
[----:B01----:R-:W-:Y:S01]  /*13a0*/  IMAD.U32 R4, RZ, RZ, UR4 ;  /* 0x00000004ff047e24 */ /* 0x003fe2000f8e00ff */
[----:B------:R0:W1:Y:S01]  /*13b0*/  LDC.64 R14, c[0x4][R0] ;  /* 0x01000000000e7b82 */ /* 0x0000620000000a00 */
[----:B------:R-:W-:Y:S01]  /*13c0*/  IMAD.U32 R5, RZ, RZ, UR5 ;  /* 0x00000005ff057e24 */ /* 0x000fe2000f8e00ff */
[----:B------:R-:W-:Y:S01]  /*13d0*/  ULDC.64 UR4, c[0x4][0x70] ;  /* 0x01001c0000047ab9 */ /* 0x000fe20000000a00 */
[----:B------:R-:W-:Y:S02]  /*13e0*/  IMAD.U32 R10, RZ, RZ, UR6 ;  /* 0x00000006ff0a7e24 */ /* 0x000fe4000f8e00ff */
[----:B------:R-:W-:Y:S02]  /*13f0*/  IMAD.U32 R6, RZ, RZ, UR4 ;  /* 0x00000004ff067e24 */ /* 0x000fe4000f8e00ff */
[----:B------:R-:W-:-:S02]  /*1400*/  IMAD.U32 R7, RZ, RZ, UR5 ;  /* 0x00000005ff077e24 */ /* 0x000fc4000f8e00ff */
[----:B------:R-:W-:Y:S02]  /*1410*/  IMAD.U32 R11, RZ, RZ, UR7 ;  /* 0x00000007ff0b7e24 */ /* 0x000fe4000f8e00ff */
[----:B------:R-:W-:Y:S02]  /*1420*/  IMAD.MOV.U32 R8, RZ, RZ, 0x1e1 ;  /* 0x000001e1ff087424 */ /* 0x000fe400078e00ff */
[----:B------:R-:W-:Y:S02]  /*1430*/  IMAD.MOV.U32 R12, RZ, RZ, 0x1 ;  /* 0x00000001ff0c7424 */ /* 0x000fe400078e00ff */
[----:B0-----:R-:W-:-:S07]  /*1440*/  IMAD.MOV.U32 R13, RZ, RZ, RZ ;  /* 0x000000ffff0d7224 */ /* 0x001fce00078e00ff */
[----:B------:R-:W-:-:S07]  /*1450*/  LEPC R20, `(.L_x_17) ;  /* 0x000000001014794e */ /* 0x000fce0000000000 */
[----:B-1---5:R-:W-:Y:S05]  /*1460*/  CALL.ABS.NOINC R14 ;  /* 0x000000000e007343 */ /* 0x022fea0003c00000 */
.L_x_17:
[----:B------:R-:W-:-:S13]  /*1470*/  ISETP.NE.AND P0, PT, R162, 0x3, PT ;  /* 0x00000003a200780c */ /* 0x000fda0003f05270 */
[----:B------:R-:W-:Y:S05]  /*1480*/  @!P0 BRA `(.L_x_18) ;  /* 0x0000000000048947 */ /* 0x000fea0003800000 */
[----:B------:R-:W-:Y:S01]  /*1490*/  BPT.TRAP 0x1 ;  /* 0x000000040000795c */ /* 0x000fe20000300000 */
.L_x_18:
[----:B------:R-:W-:Y:S02]  /*14a0*/  IMAD.U32 R3, RZ, RZ, UR38 ;  /* 0x00000026ff037e24 */ /* 0x000fe4000f8e00ff */
[----:B------:R-:W-:-:S03]  /*14b0*/  IMAD.U32 R0, RZ, RZ, UR39 ;  /* 0x00000027ff007e24 */ /* 0x000fc6000f8e00ff */
[----:B------:R-:W-:Y:S02]  /*14c0*/  LEA R3, R3, UR40, 0x3 ;  /* 0x0000002803037c11 */ /* 0x000fe4000f8e18ff */
[----:B------:R-:W-:-:S04]  /*14d0*/  SHF.L.U32 R0, R0, 0x1f, RZ ;  /* 0x0000001f00007819 */ /* 0x000fc800000006ff */
[----:B------:R2:W3:Y:S01]  /*14e0*/  SYNCS.PHASECHK.TRANS64.TRYWAIT P1, [R3+URZ], R0 ;  /* 0x00000000030075a7 */ /* 0x0004e2000802017f */
[----:B------:R-:W-:Y:S05]  /*14f0*/  @!P0 BRA `(.L_x_19) ;  /* 0x0000000000048947 */ /* 0x000fea0003800000 */
[----:B------:R-:W-:Y:S01]  /*1500*/  BPT.TRAP 0x1 ;  /* 0x000000040000795c */ /* 0x000fe20000300000 */
.L_x_19:
[----:B---3--:R-:W-:Y:S05]  /*1510*/  @P1 BRA `(.L_x_20) ;  /* 0x0000000000081947 */ /* 0x008fea0003800000 */
[----:B------:R-:W3:Y:S02]  /*1520*/  SYNCS.PHASECHK.TRANS64.TRYWAIT P1, [R3+URZ], R0 ;  /* 0x00000000030075a7 */ /* 0x000ee4000802017f */
[----:B---3--:R-:W-:Y:S05]  /*1530*/  @!P1 BRA `(.L_x_21) ;  /* 0x000000b800189947 */ /* 0x008fea0003800000 */
.L_x_20:
[----:B------:R-:W-:-:S04]  /*1540*/  UISETP.LT.AND UP0, UPT, UR41, 0x1, UPT ;  /* 0x000000012900788c */ /* 0x000fc8000bf01270 */
[----:B------:R-:W-:-:S06]  /*1550*/  USEL UR4, UR41, 0x1, UP0 ;  /* 0x0000000129047887 */ /* 0x000fcc0008000000 */
[----:B--23--:R-:W-:Y:S01]  /*1560*/  IMAD.U32 R0, RZ, RZ, UR4 ;  /* 0x00000004ff007e24 */ /* 0x00cfe2000f8e00ff */
[----:B------:R-:W-:Y:S05]  /*1570*/  WARPSYNC.ALL ;  /* 0x0000000000007948 */ /* 0x000fea0003800000 */
[----:B------:R-:W-:-:S04]  /*1580*/  IADD3 R0, -R0, UR41, RZ ;  /* 0x0000002900007c10 */ /* 0x000fc8000fffe1ff */
[----:B------:R-:W-:Y:S01]  /*1590*/  ISETP.GE.AND P1, PT, R0, 0x1, PT ;  /* 0x000000010000780c */ /* 0x000fe20003f26270 */
[----:B------:R-:W-:Y:S01]  /*15a0*/  UIADD3 UR4, UR40, 0x2a180, URZ ;  /* 0x0002a18028047890 */ /* 0x000fe2000fffe03f */
[----:B------:R-:W-:Y:S01]  /*15b0*/  WARPGROUP.ARRIVE ;  /* 0x00000000000079c5 */ /* 0x000fe20000000000 */
[----:B------:R-:W-:Y:S02]  /*15c0*/  ULOP3.LUT UR24, UR42, 0x10000, URZ, 0xfc, !UPT ;  /* 0x000100002a187892 */ /* 0x000fe4000f8efc3f */
[----:B------:R-:W-:Y:S02]  /*15d0*/  USHF.R.U32.HI UR4, URZ, 0x4, UR4 ;  /* 0x000000043f047899 */ /* 0x000fe40008011604 */
[----:B------:R-:W-:Y:S02]  /*15e0*/  UIMAD UR20, UR38, 0x600, UR24 ;  /* 0x00000600261478a4 */ /* 0x000fe4000f8e0218 */
[----:B------:R-:W-:Y:S01]  /*15f0*/  ULOP3.LUT UR4, UR4, 0x3fff, URZ, 0xc0, !UPT ;  /* 0x00003fff04047892 */ /* 0x000fe2000f8ec03f */
[----:B------:R-:W-:Y:S01]  /*1600*/  UMOV UR21, 0x80000020 ;  /* 0x8000002000157882 */ /* 0x000fe20000000000 */
[----:B------:R-:W-:-:S02]  /*1610*/  UMOV UR23, 0x80000020 ;  /* 0x8000002000177882 */ /* 0x000fc40000000000 */
[----:B------:R-:W-:Y:S01]  /*1620*/  ULOP3.LUT UR25, UR4, 0x10000, URZ, 0xfc, !UPT ;  /* 0x0001000004197892 */ /* 0x000fe2000f8efc3f */
[----:B------:R-:W-:Y:S01]  /*1630*/  UMOV UR28, UR20 ;  /* 0x00000014001c7c82 */ /* 0x000fe20008000000 */
[----:B------:R-:W-:Y:S02]  /*1640*/  UMOV UR29, UR21 ;  /* 0x00000015001d7c82 */ /* 0x000fe40008000000 */
[----:B------:R-:W-:Y:S01]  /*1650*/  UIMAD UR22, UR38, 0x140, UR25 ;  /* 0x00000140261678a4 */ /* 0x000fe2000f8e0219 */
[----:B------:R-:W-:Y:S01]  /*1660*/  UMOV UR31, 0x80000020 ;  /* 0x80000020001f7882 */ /* 0x000fe20000000000 */
[----:B------:R-:W-:Y:S02]  /*1670*/  UMOV UR8, UR20 ;  /* 0x0000001400087c82 */ /* 0x000fe40008000000 */
[----:B------:R-:W-:Y:S02]  /*1680*/  UIADD3 UR30, UR22, 0x40, URZ ;  /* 0x00000040161e7890 */ /* 0x000fe4000fffe03f */
[----:B------:R-:W-:Y:S01]  /*1690*/  UIADD3 UR10, UR22, 0x80, URZ ;  /* 0x00000080160a7890 */ /* 0x000fe2000fffe03f */
[----:B------:R-:W-:-:S02]  /*16a0*/  UMOV UR9, UR21 ;  /* 0x0000001500097c82 */ /* 0x000fc40008000000 */
[----:B------:R-:W-:Y:S01]  /*16b0*/  HGMMA.64x16x16.F32 R136, gdesc[UR20], RZ, !UPT, gsb0 ;  /* 0x00200000148879f0 */ /* 0x000fe2000c0008ff */
[----:B------:R-:W-:Y:S01]  /*16c0*/  UMOV UR11, 0x80000020 ;  /* 0x80000020000b7882 */ /* 0x000fe20000000000 */
[----:B------:R-:W-:Y:S01]  /*16d0*/  UIADD3 UR14, UR22, 0xc0, URZ ;  /* 0x000000c0160e7890 */ /* 0x000fe2000fffe03f */
[----:B------:R-:W-:Y:S01]  /*16e0*/  UMOV UR12, UR20 ;  /* 0x00000014000c7c82 */ /* 0x000fe20008000000 */
[----:B------:R-:W-:Y:S01]  /*16f0*/  UMOV UR13, UR21 ;  /* 0x00000015000d7c82 */ /* 0x000fe20008000000 */
[----:B------:R-:W-:Y:S01]  /*1700*/  UMOV UR15, 0x80000020 ;  /* 0x80000020000f7882 */ /* 0x000fe20000000000 */
[----:B------:R-:W-:Y:S01]  /*1710*/  UIADD3 UR6, UR22, 0x100, URZ ;  /* 0x0000010016067890 */ /* 0x000fe2000fffe03f */
[----:B------:R-:W-:Y:S01]  /*1720*/  UMOV UR4, UR20 ;  /* 0x0000001400047c82 */ /* 0x000fe20008000000 */
[----:B------:R-:W-:Y:S01]  /*1730*/  UMOV UR5, UR21 ;  /* 0x0000001500057c82 */ /* 0x000fe20008000000 */
[----:B------:R-:W-:Y:S01]  /*1740*/  UMOV UR7, 0x80000020 ;  /* 0x8000002000077882 */ /* 0x000fe20000000000 */
[----:B------:R-:W-:Y:S01]  /*1750*/  UMOV UR18, UR22 ;  /* 0x0000001600127c82 */ /* 0x000fe20008000000 */
[----:B------:R-:W-:Y:S01]  /*1760*/  UMOV UR19, UR23 ;  /* 0x0000001700137c82 */ /* 0x000fe20008000000 */
[----:B------:R-:W-:-:S02]  /*1770*/  WARPGROUP.DEPBAR.LE gsb0, 0x0 ;  /* 0x00008000000079c5 */ /* 0x000fc40000010000 */
[----:B------:R-:W-:-:S06]  /*1780*/  WARPGROUP.ARRIVE ;  /* 0x00000000000079c5 */ /* 0x000fcc0000000000 */
[----:B------:R-:W-:Y:S03]  /*1790*/  HGMMA.64x16x16.F32 R112, gdesc[UR28], RZ, !UPT, gsb0 ;  /* 0x002000001c7079f0 */ /* 0x000fe6000c0008ff */
[----:B------:R-:W-:Y:S02]  /*17a0*/  WARPGROUP.DEPBAR.LE gsb0, 0x0 ;  /* 0x00008000000079c5 */ /* 0x000fe40000010000 */
[----:B------:R-:W-:-:S06]  /*17b0*/  WARPGROUP.ARRIVE ;  /* 0x00000000000079c5 */ /* 0x000fcc0000000000 */
[----:B------:R-:W-:Y:S01]  /*17c0*/  HGMMA.64x16x16.F32 R88, gdesc[UR8], RZ, !UPT, gsb0 ;  /* 0x00200000085879f0 */ /* 0x000fe2000c0008ff */
[----:B------:R-:W-:Y:S02]  /*17d0*/  UIADD3 UR8, UR20, 0x200, URZ ;  /* 0x0000020014087890 */ /* 0x000fe4000fffe03f */
[----:B------:R-:W-:Y:S02]  /*17e0*/  WARPGROUP.DEPBAR.LE gsb0, 0x0 ;  /* 0x00008000000079c5 */ /* 0x000fe40000010000 */
[----:B------:R-:W-:-:S06]  /*17f0*/  WARPGROUP.ARRIVE ;  /* 0x00000000000079c5 */ /* 0x000fcc0000000000 */
[----:B------:R-:W-:Y:S03]  /*1800*/  HGMMA.64x16x16.F32 R64, gdesc[UR12], RZ, !UPT, gsb0 ;  /* 0x002000000c4079f0 */ /* 0x000fe6000c0008ff */
[----:B------:R-:W-:Y:S02]  /*1810*/  WARPGROUP.DEPBAR.LE gsb0, 0x0 ;  /* 0x00008000000079c5 */ /* 0x000fe40000010000 */
[----:B------:R-:W-:-:S06]  /*1820*/  WARPGROUP.ARRIVE ;  /* 0x00000000000079c5 */ /* 0x000fcc0000000000 */
[----:B------:R-:W-:Y:S01]  /*1830*/  HGMMA.64x16x16.F32 R40, gdesc[UR4], RZ, !UPT, gsb0 ;  /* 0x00200000042879f0 */ /* 0x000fe2000c0008ff */
[----:B------:R-:W-:Y:S01]  /*1840*/  UMOV UR4, UR8 ;  /* 0x0000000800047c82 */ /* 0x000fe20008000000 */
[----:B------:R-:W-:Y:S01]  /*1850*/  UMOV UR5, 0x80000020 ;  /* 0x8000002000057882 */ /* 0x000fe20000000000 */
[----:B------:R-:W-:Y:S01]  /*1860*/  UMOV UR12, UR4 ;  /* 0x00000004000c7c82 */ /* 0x000fe20008000000 */
[----:B------:R-:W-:Y:S01]  /*1870*/  UMOV UR13, UR5 ;  /* 0x00000005000d7c82 */ /* 0x000fe20008000000 */
[----:B------:R-:W-:Y:S01]  /*1880*/  UMOV UR8, UR4 ;  /* 0x0000000400087c82 */ /* 0x000fe20008000000 */
[----:B------:R-:W-:Y:S01]  /*1890*/  UMOV UR9, UR5 ;  /* 0x0000000500097c82 */ /* 0x000fe20008000000 */
[----:B------:R-:W-:Y:S01]  /*18a0*/  UMOV UR28, UR4 ;  /* 0x00000004001c7c82 */ /* 0x000fe20008000000 */
[----:B------:R-:W-:Y:S01]  /*18b0*/  UMOV UR29, UR5 ;  /* 0x00000005001d7c82 */ /* 0x000fe20008000000 */
[----:B------:R-:W-:Y:S01]  /*18c0*/  UMOV UR16, UR4 ;  /* 0x0000000400107c82 */ /* 0x000fe20008000000 */
[----:B------:R-:W-:Y:S01]  /*18d0*/  UMOV UR17, UR5 ;  /* 0x0000000500117c82 */ /* 0x000fe20008000000 */
[----:B------:R-:W-:-:S02]  /*18e0*/  WARPGROUP.DEPBAR.LE gsb0, 0x0 ;  /* 0x00008000000079c5 */ /* 0x000fc40000010000 */
[----:B------:R-:W-:-:S06]  /*18f0*/  WARPGROUP.ARRIVE ;  /* 0x00000000000079c5 */ /* 0x000fcc0000000000 */
[----:B------:R-:W-:Y:S01]  /*1900*/  HGMMA.64x16x16.F32 R32, gdesc[UR4], RZ, !UPT, gsb0 ;  /* 0x00200000042079f0 */ /* 0x000fe2000c0008ff */
[----:B------:R-:W-:Y:S02]  /*1910*/  UMOV UR5, 0x80000020 ;  /* 0x8000002000057882 */ /* 0x000fe40000000000 */
[----:B------:R-:W-:Y:S02]  /*1920*/  WARPGROUP.DEPBAR.LE gsb0, 0x0 ;  /* 0x00008000000079c5 */ /* 0x000fe40000010000 */
[----:B------:R-:W-:-:S06]  /*1930*/  WARPGROUP.ARRIVE ;  /* 0x00000000000079c5 */ /* 0x000fcc0000000000 */
[----:B------:R-:W-:Y:S01]  /*1940*/  HGMMA.64x16x16.F32 R56, gdesc[UR12], RZ, !UPT, gsb0 ;  /* 0x002000000c3879f0 */ /* 0x000fe2000c0008ff */
[----:B------:R-:W-:Y:S02]  /*1950*/  UIADD3 UR12, UR20, 0x400, URZ ;  /* 0x00000400140c7890 */ /* 0x000fe4000fffe03f */
[----:B------:R-:W-:Y:S02]  /*1960*/  WARPGROUP.DEPBAR.LE gsb0, 0x0 ;  /* 0x00008000000079c5 */ /* 0x000fe40000010000 */
[----:B------:R-:W-:-:S06]  /*1970*/  WARPGROUP.ARRIVE ;  /* 0x00000000000079c5 */ /* 0x000fcc0000000000 */
[----:B------:R-:W-:Y:S01]  /*1980*/  HGMMA.64x16x16.F32 R80, gdesc[UR8], RZ, !UPT, gsb0 ;  /* 0x00200000085079f0 */ /* 0x000fe2000c0008ff */
[----:B------:R-:W-:-:S07]  /*1990*/  UIADD3 UR8, UR20, 0x2, URZ ;  /* 0x0000000214087890 */ /* 0x000fce000fffe03f */
[----:B------:R-:W-:Y:S01]  /*19a0*/  UMOV UR4, UR8 ;  /* 0x0000000800047c82 */ /* 0x000fe20008000000 */
[----:B------:R-:W-:Y:S02]  /*19b0*/  WARPGROUP.DEPBAR.LE gsb0, 0x0 ;  /* 0x00008000000079c5 */ /* 0x000fe40000010000 */
[----:B------:R-:W-:-:S06]  /*19c0*/  WARPGROUP.ARRIVE ;  /* 0x00000000000079c5 */ /* 0x000fcc0000000000 */
[----:B------:R-:W-:Y:S01]  /*19d0*/  HGMMA.64x16x16.F32 R104, gdesc[UR28], RZ, !UPT, gsb0 ;  /* 0x002000001c6879f0 */ /* 0x000fe2000c0008ff */
[----:B------:R-:W-:Y:S01]  /*19e0*/  UMOV UR28, UR4 ;  /* 0x00000004001c7c82 */ /* 0x000fe20008000000 */
[----:B------:R-:W-:Y:S01]  /*19f0*/  UMOV UR29, UR5 ;  /* 0x00000005001d7c82 */ /* 0x000fe20008000000 */
        /* <DEDUP_REMOVED lines=11> */
[----:B------:R-:W-:Y:S02]  /*1ab0*/  WARPGROUP.DEPBAR.LE gsb0, 0x0 ;  /* 0x00008000000079c5 */ /* 0x000fe40000010000 */
[----:B------:R-:W-:-:S06]  /*1ac0*/  WARPGROUP.ARRIVE ;  /* 0x00000000000079c5 */ /* 0x000fcc0000000000 */
[----:B------:R-:W-:Y:S01]  /*1ad0*/  HGMMA.64x16x16.F32 R120, gdesc[UR16], RZ, !UPT, gsb0 ;  /* 0x00200000107879f0 */ /* 0x000fe2000c0008ff */
[----:B------:R-:W-:Y:S01]  /*1ae0*/  UMOV UR18, UR30 ;  /* 0x0000001e00127c82 */ /* 0x000fe20008000000 */
[----:B------:R-:W-:Y:S01]  /*1af0*/  UMOV UR19, UR31 ;  /* 0x0000001f00137c82 */ /* 0x000fe20008000000 */
[----:B------:R-:W-:Y:S01]  /*1b00*/  UIADD3 UR30, UR22, 0x102, URZ ;  /* 0x00000102161e7890 */ /* 0x000fe2000fffe03f */
[----:B------:R-:W-:Y:S01]  /*1b10*/  UMOV UR31, 0x80000020 ;  /* 0x80000020001f7882 */ /* 0x000fe20000000000 */
[----:B------:R-:W-:Y:S02]  /*1b20*/  WARPGROUP.DEPBAR.LE gsb0, 0x0 ;  /* 0x00008000000079c5 */ /* 0x000fe40000010000 */
[----:B------:R-:W-:-:S06]  /*1b30*/  WARPGROUP.ARRIVE ;  /* 0x00000000000079c5 */ /* 0x000fcc0000000000 */
[----:B------:R-:W-:Y:S01]  /*1b40*/  HGMMA.64x16x16.F32 R96, gdesc[UR16], RZ, !UPT, gsb0 ;  /* 0x00200000106079f0 */ /* 0x000fe2000c0008ff */
[----:B------:R-:W-:Y:S01]  /*1b50*/  UMOV UR18, UR6 ;  /* 0x0000000600127c82 */ /* 0x000fe20008000000 */
[----:B------:R-:W-:Y:S01]  /*1b60*/  UMOV UR19, UR7 ;  /* 0x0000000700137c82 */ /* 0x000fe20008000000 */
[----:B------:R-:W-:Y:S01]  /*1b70*/  UMOV UR7, 0x80000020 ;  /* 0x8000002000077882 */ /* 0x000fe20000000000 */
[----:B------:R-:W-:Y:S02]  /*1b80*/  WARPGROUP.DEPBAR.LE gsb0, 0x0 ;  /* 0x00008000000079c5 */ /* 0x000fe40000010000 */
[----:B------:R-:W-:-:S06]  /*1b90*/  WARPGROUP.ARRIVE ;  /* 0x00000000000079c5 */ /* 0x000fcc0000000000 */
[----:B------:R-:W-:Y:S01]  /*1ba0*/  HGMMA.64x16x16.F32 R72, gdesc[UR8], RZ, !UPT, gsb0 ;  /* 0x00200000084879f0 */ /* 0x000fe2000c0008ff */
[----:B------:R-:W-:Y:S01]  /*1bb0*/  UIADD3 UR10, UR22, 0x2, URZ ;  /* 0x00000002160a7890 */ /* 0x000fe2000fffe03f */
[----:B------:R-:W-:Y:S01]  /*1bc0*/  UMOV UR8, UR4 ;  /* 0x0000000400087c82 */ /* 0x000fe20008000000 */
[----:B------:R-:W-:Y:S01]  /*1bd0*/  UMOV UR9, UR5 ;  /* 0x0000000500097c82 */ /* 0x000fe20008000000 */
[----:B------:R-:W-:-:S04]  /*1be0*/  UMOV UR11, 0x80000020 ;  /* 0x80000020000b7882 */ /* 0x000fc80000000000 */
[----:B------:R-:W-:Y:S01]  /*1bf0*/  UMOV UR6, UR10 ;  /* 0x0000000a00067c82 */ /* 0x000fe20008000000 */
        /* <DEDUP_REMOVED lines=11> */
[----:B------:R-:W-:Y:S02]  /*1cb0*/  UIADD3 UR16, UR22, 0x82, URZ ;  /* 0x0000008216107890 */ /* 0x000fe4000fffe03f */
[----:B------:R-:W-:Y:S01]  /*1cc0*/  UIADD3 UR18, UR22, 0xc2, URZ ;  /* 0x000000c216127890 */ /* 0x000fe2000fffe03f */
[----:B------:R-:W-:Y:S01]  /*1cd0*/  UMOV UR17, UR5 ;  /* 0x0000000500117c82 */ /* 0x000fe20008000000 */
[----:B------:R-:W-:-:S03]  /*1ce0*/  UMOV UR19, 0x80000020 ;  /* 0x8000002000137882 */ /* 0x000fc60000000000 */
[----:B------:R-:W-:Y:S01]  /*1cf0*/  UMOV UR14, UR16 ;  /* 0x00000010000e7c82 */ /* 0x000fe20008000000 */
[----:B------:R-:W-:Y:S01]  /*1d00*/  UMOV UR16, UR4 ;  /* 0x0000000400107c82 */ /* 0x000fe20008000000 */
[----:B------:R-:W-:Y:S02]  /*1d10*/  WARPGROUP.DEPBAR.LE gsb0, 0x0 ;  /* 0x00008000000079c5 */ /* 0x000fe40000010000 */
[----:B------:R-:W-:-:S06]  /*1d20*/  WARPGROUP.ARRIVE ;  /* 0x00000000000079c5 */ /* 0x000fcc0000000000 */
[----:B------:R-:W-:Y:S03]  /*1d30*/  HGMMA.64x16x16.F32 R136, gdesc[UR4], R136, gsb0 ;  /* 0x00200000048879f0 */ /* 0x000fe60008000888 */
[----:B------:R-:W-:Y:S02]  /*1d40*/  WARPGROUP.DEPBAR.LE gsb0, 0x0 ;  /* 0x00008000000079c5 */ /* 0x000fe40000010000 */
[----:B------:R-:W-:-:S06]  /*1d50*/  WARPGROUP.ARRIVE ;  /* 0x00000000000079c5 */ /* 0x000fcc0000000000 */
[----:B------:R-:W-:Y:S01]  /*1d60*/  HGMMA.64x16x16.F32 R112, gdesc[UR8], R112, gsb0 ;  /* 0x00200000087079f0 */ /* 0x000fe20008000870 */
[----:B------:R-:W-:Y:S02]  /*1d70*/  UIADD3 UR8, UR20, 0x202, URZ ;  /* 0x0000020214087890 */ /* 0x000fe4000fffe03f */
[----:B------:R-:W-:Y:S01]  /*1d80*/  UIADD3 UR20, UR20, 0x402, URZ ;  /* 0x0000040214147890 */ /* 0x000fe2000fffe03f */
[----:B------:R-:W-:Y:S02]  /*1d90*/  WARPGROUP.DEPBAR.LE gsb0, 0x0 ;  /* 0x00008000000079c5 */ /* 0x000fe40000010000 */
[----:B------:R-:W-:-:S06]  /*1da0*/  WARPGROUP.ARRIVE ;  /* 0x00000000000079c5 */ /* 0x000fcc0000000000 */
[----:B------:R-:W-:Y:S03]  /*1db0*/  HGMMA.64x16x16.F32 R88, gdesc[UR12], R88, gsb0 ;  /* 0x002000000c5879f0 */ /* 0x000fe60008000858 */
[----:B------:R-:W-:Y:S02]  /*1dc0*/  WARPGROUP.DEPBAR.LE gsb0, 0x0 ;  /* 0x00008000000079c5 */ /* 0x000fe40000010000 */
[----:B------:R-:W-:-:S06]  /*1dd0*/  WARPGROUP.ARRIVE ;  /* 0x00000000000079c5 */ /* 0x000fcc0000000000 */
[----:B------:R-:W-:Y:S03]  /*1de0*/  HGMMA.64x16x16.F32 R64, gdesc[UR16], R64, gsb0 ;  /* 0x00200000104079f0 */ /* 0x000fe60008000840 */
[----:B------:R-:W-:Y:S02]  /*1df0*/  WARPGROUP.DEPBAR.LE gsb0, 0x0 ;  /* 0x00008000000079c5 */ /* 0x000fe40000010000 */
[----:B------:R-:W-:-:S06]  /*1e00*/  WARPGROUP.ARRIVE ;  /* 0x00000000000079c5 */ /* 0x000fcc0000000000 */
[----:B------:R-:W-:Y:S01]  /*1e10*/  HGMMA.64x16x16.F32 R40, gdesc[UR28], R40, gsb0 ;  /* 0x002000001c2879f0 */ /* 0x000fe20008000828 */
        /* <DEDUP_REMOVED lines=12> */
[----:B------:R-:W-:Y:S03]  /*1ee0*/  HGMMA.64x16x16.F32 R32, gdesc[UR28], R32, gsb0 ;  /* 0x002000001c2079f0 */ /* 0x000fe60008000820 */
        /* <DEDUP_REMOVED lines=22> */
[----:B------:R-:W-:Y:S01]  /*2050*/  HGMMA.64x16x16.F32 R120, gdesc[UR4], R120, gsb0 ;  /* 0x00200000047879f0 */ /* 0x000fe20008000878 */
[----:B------:R-:W-:Y:S01]  /*2060*/  UMOV UR6, UR30 ;  /* 0x0000001e00067c82 */ /* 0x000fe20008000000 */
[----:B------:R-:W-:Y:S01]  /*2070*/  UMOV UR7, UR31 ;  /* 0x0000001f00077c82 */ /* 0x000fe20008000000 */
        /* <DEDUP_REMOVED lines=13> */
[----:B------:R-:W-:Y:S05]  /*2150*/  @!P1 BRA `(.L_x_22) ;  /* 0x0000000c00649947 */ /* 0x000fea0003800000 */
[----:B------:R-:W-:Y:S01]  /*2160*/  UIADD3 UR26, UR38, 0x1, URZ ;  /* 0x00000001261a7890 */ /* 0x000fe2000fffe03f */
[----:B------:R-:W-:Y:S02]  /*2170*/  IMAD.MOV.U32 R3, RZ, RZ, R0 ;  /* 0x000000ffff037224 */ /* 0x000fe400078e0000 */
[----:B01----:R-:W-:Y:S01]  /*2180*/  IMAD.U32 R4, RZ, RZ, UR38 ;  /* 0x00000026ff047e24 */ /* 0x003fe2000f8e00ff */
[----:B------:R-:W-:-:S04]  /*2190*/  UISETP.NE.AND UP0, UPT, UR26, 0x7, UPT ;  /* 0x000000071a00788c */ /* 0x000fc8000bf05270 */
[----:B------:R-:W-:Y:S02]  /*21a0*/  USEL UR4, URZ, 0x1, UP0 ;  /* 0x000000013f047887 */ /* 0x000fe40008000000 */
[----:B------:R-:W-:Y:S02]  /*21b0*/  USEL UR26, UR26, URZ, UP0 ;  /* 0x0000003f1a1a7287 */ /* 0x000fe40008000000 */
[----:B------:R-:W-:-:S06]  /*21c0*/  ULOP3.LUT UR4, UR39, UR4, URZ, 0x3c, !UPT ;  /* 0x0000000427047292 */ /* 0x000fcc000f8e3c3f */
[----:B------:R-:W-:-:S07]  /*21d0*/  IMAD.U32 R7, RZ, RZ, UR4 ;  /* 0x00000004ff077e24 */ /* 0x000fce000f8e00ff */
.L_x_29:
[----:B------:R-:W-:Y:S05]  /*21e0*/  @!P0 BRA `(.L_x_23) ;  /* 0x0000000000048947 */ /* 0x000fea0003800000 */
[----:B------:R-:W-:Y:S01]  /*21f0*/  BPT.TRAP 0x1 ;  /* 0x000000040000795c */ /* 0x000fe20000300000 */
.L_x_23:
[----:B------:R-:W-:Y:S01]  /*2200*/  ULEA UR4, UR26, UR40, 0x3 ;  /* 0x000000281a047291 */ /* 0x000fe2000f8e183f */
[----:B------:R-:W-:-:S08]  /*2210*/  SHF.L.U32 R5, R7, 0x1f, RZ ;  /* 0x0000001f07057819 */ /* 0x000fd000000006ff */
[----:B------:R0:W1:Y:S01]  /*2220*/  SYNCS.PHASECHK.TRANS64.TRYWAIT P1, [UR4], R5 ;  /* 0x00000005ff0075a7 */ /* 0x0000620008020144 */
[----:B------:R-:W-:Y:S05]  /*2230*/  @!P0 BRA `(.L_x_24) ;  /* 0x0000000000048947 */ /* 0x000fea0003800000 */
[----:B------:R-:W-:Y:S01]  /*2240*/  BPT.TRAP 0x1 ;  /* 0x000000040000795c */ /* 0x000fe20000300000 */
.L_x_24:
[----:B-1----:R-:W-:Y:S05]  /*2250*/  @P1 BRA `(.L_x_25) ;  /* 0x0000000000081947 */ /* 0x002fea0003800000 */
[----:B------:R-:W1:Y:S02]  /*2260*/  SYNCS.PHASECHK.TRANS64.TRYWAIT P1, [UR4], R5 ;  /* 0x00000005ff0075a7 */ /* 0x000e640008020144 */
[----:B-1----:R-:W-:Y:S05]  /*2270*/  @!P1 BRA `(.L_x_26) ;  /* 0x000000a800dc9947 */ /* 0x002fea0003800000 */
.L_x_25:
[----:B------:R-:W-:Y:S01]  /*2280*/  UIMAD UR27, UR26, 0x600, UR24 ;  /* 0x000006001a1b78a4 */ /* 0x000fe2000f8e0218 */
[----:B------:R-:W-:Y:S01]  /*2290*/  WARPGROUP.ARRIVE ;  /* 0x00000000000079c5 */ /* 0x000fe20000000000 */
[----:B------:R-:W-:Y:S01]  /*22a0*/  UIMAD UR28, UR26, 0x140, UR25 ;  /* 0x000001401a1c78a4 */ /* 0x000fe2000f8e0219 */
[----:B------:R-:W-:Y:S01]  /*22b0*/  UMOV UR9, 0x80000020 ;  /* 0x8000002000097882 */ /* 0x000fe20000000000 */
[----:B------:R-:W-:Y:S02]  /*22c0*/  UMOV UR11, 0x80000020 ;  /* 0x80000020000b7882 */ /* 0x000fe40000000000 */
[----:B------:R-:W-:Y:S01]  /*22d0*/  UIADD3 UR6, UR28, 0x40, URZ ;  /* 0x000000401c067890 */ /* 0x000fe2000fffe03f */
[----:B------:R-:W-:Y:S02]  /*22e0*/  UMOV UR8, UR27 ;  /* 0x0000001b00087c82 */ /* 0x000fe40008000000 */
[----:B------:R-:W-:Y:S01]  /*22f0*/  UMOV UR10, UR28 ;  /* 0x0000001c000a7c82 */ /* 0x000fe20008000000 */
[----:B------:R-:W-:Y:S01]  /*2300*/  UMOV UR4, UR8 ;  /* 0x0000000800047c82 */ /* 0x000fe20008000000 */
[----:B------:R-:W-:Y:S01]  /*2310*/  HGMMA.64x16x16.F32 R136, gdesc[UR8], R136, gsb0 ;  /* 0x00200000088879f0 */ /* 0x000fe20008000888 */
[----:B------:R-:W-:Y:S01]  /*2320*/  UMOV UR5, UR9 ;  /* 0x0000000900057c82 */ /* 0x000fe20008000000 */
        /* <DEDUP_REMOVED lines=13> */
[----:B------:R-:W-:-:S02]  /*2400*/  WARPGROUP.DEPBAR.LE gsb0, 0x0 ;  /* 0x00008000000079c5 */ /* 0x000fc40000010000 */
[----:B------:R-:W-:-:S06]  /*2410*/  WARPGROUP.ARRIVE ;  /* 0x00000000000079c5 */ /* 0x000fcc0000000000 */
[----:B------:R-:W-:Y:S01]  /*2420*/  HGMMA.64x16x16.F32 R112, gdesc[UR4], R112, gsb0 ;  /* 0x00200000047079f0 */ /* 0x000fe20008000870 */
[----:B------:R-:W-:Y:S02]  /*2430*/  UIADD3 UR4, UR27, 0x200, URZ ;  /* 0x000002001b047890 */ /* 0x000fe4000fffe03f */
        /* <DEDUP_REMOVED lines=48> */
[----:B------:R-:W-:Y:S01]  /*2740*/  UIADD3 UR18, UR28, 0x82, URZ ;  /* 0x000000821c127890 */ /* 0x000fe2000fffe03f */
[----:B------:R-:W-:Y:S01]  /*2750*/  UMOV UR19, 0x80000020 ;  /* 0x8000002000137882 */ /* 0x000fe20000000000 */
[----:B------:R-:W-:Y:S02]  /*2760*/  WARPGROUP.DEPBAR.LE gsb0, 0x0 ;  /* 0x00008000000079c5 */ /* 0x000fe40000010000 */
[----:B------:R-:W-:-:S06]  /*2770*/  WARPGROUP.ARRIVE ;  /* 0x00000000000079c5 */ /* 0x000fcc0000000000 */
[----:B------:R-:W-:Y:S01]  /*2780*/  HGMMA.64x16x16.F32 R96, gdesc[UR4], R96, gsb0 ;  /* 0x00200000046079f0 */ /* 0x000fe20008000860 */
[----:B------:R-:W-:Y:S02]  /*2790*/  UIADD3 UR4, UR27, 0x2, URZ ;  /* 0x000000021b047890 */ /* 0x000fe4000fffe03f */
[----:B------:R-:W-:Y:S02]  /*27a0*/  UIADD3 UR5, UR28, 0x2, URZ ;  /* 0x000000021c057890 */ /* 0x000fe4000fffe03f */
[----:B------:R-:W-:Y:S01]  /*27b0*/  UIADD3 UR6, UR28, 0x42, URZ ;  /* 0x000000421c067890 */ /* 0x000fe2000fffe03f */
[----:B------:R-:W-:Y:S01]  /*27c0*/  UMOV UR7, 0x80000020 ;  /* 0x8000002000077882 */ /* 0x000fe20000000000 */
[----:B------:R-:W-:Y:S02]  /*27d0*/  WARPGROUP.DEPBAR.LE gsb0, 0x0 ;  /* 0x00008000000079c5 */ /* 0x000fe40000010000 */
[----:B------:R-:W-:-:S06]  /*27e0*/  WARPGROUP.ARRIVE ;  /* 0x00000000000079c5 */ /* 0x000fcc0000000000 */
[----:B------:R-:W-:Y:S01]  /*27f0*/  HGMMA.64x16x16.F32 R72, gdesc[UR20], R72, gsb0 ;  /* 0x00200000144879f0 */ /* 0x000fe20008000848 */
        /* <DEDUP_REMOVED lines=10> */
[----:B------:R-:W-:Y:S01]  /*28a0*/  UMOV UR8, UR4 ;  /* 0x0000000400087c82 */ /* 0x000fe20008000000 */
[----:B------:R-:W-:Y:S01]  /*28b0*/  UMOV UR9, 0x80000020 ;  /* 0x8000002000097882 */ /* 0x000fe20000000000 */
        /* <DEDUP_REMOVED lines=79> */
[----:B------:R-:W-:Y:S01]  /*2db0*/  BPT.TRAP 0x1 ;  /* 0x000000040000795c */ /* 0x000fe20000300000 */
.L_x_27:
[----:B------:R-:W-:-:S13]  /*2dc0*/  ISETP.NE.AND P1, PT, R22, RZ, PT ;  /* 0x000000ff1600720c */ /* 0x000fda0003f25270 */
[----:B01----:R-:W-:-:S05]  /*2dd0*/  @P1 LEA R5, R4, UR40, 0x3 ;  /* 0x0000002804051c11 */ /* 0x003fca000f8e18ff */
[----:B------:R-:W-:-:S05]  /*2de0*/  @P1 VIADD R5, R5, 0x38 ;  /* 0x0000003805051836 */ /* 0x000fca0000000000 */
[----:B------:R-:W-:-:S04]  /*2df0*/  @P1 PRMT R5, R144, 0x654, R5 ;  /* 0x0000065490051816 */ /* 0x000fc80000000005 */
[----:B------:R0:W-:Y:S01]  /*2e00*/  @P1 SYNCS.ARRIVE.TRANS64.RED.A1T0 RZ, [R5+URZ], RZ ;  /* 0x000000ff05ff19a7 */ /* 0x0001e2000810043f */
[----:B------:R-:W-:-:S13]  /*2e10*/  ISETP.GT.U32.AND P1, PT, R19, 0x1, PT ;  /* 0x000000011300780c */ /* 0x000fda0003f24070 */
[----:B0-----:R-:W-:Y:S05]  /*2e20*/  @P1 BRA `(.L_x_28) ;  /* 0x0000000000041947 */ /* 0x001fea0003800000 */
[----:B------:R-:W-:Y:S01]  /*2e30*/  BPT.TRAP 0x1 ;  /* 0x000000040000795c */ /* 0x000fe20000300000 */
.L_x_28:
[----:B------:R-:W-:Y:S01]  /*2e40*/  UIADD3 UR26, UR26, 0x1, URZ ;  /* 0x000000011a1a7890 */ /* 0x000fe2000fffe03f */
[C---:B------:R-:W-:Y:S01]  /*2e50*/  ISETP.GT.AND P2, PT, R3.reuse, 0x1, PT ;  /* 0x000000010300780c */ /* 0x040fe20003f44270 */
[----:B------:R-:W-:Y:S02]  /*2e60*/  VIADD R4, R4, 0x1 ;  /* 0x0000000104047836 */ /* 0x000fe40000000000 */
[----:B------:R-:W-:Y:S01]  /*2e70*/  UISETP.NE.AND UP0, UPT, UR26, 0x7, UPT ;  /* 0x000000071a00788c */ /* 0x000fe2000bf05270 */
[----:B------:R-:W-:Y:S02]  /*2e80*/  VIADD R3, R3, 0xffffffff ;  /* 0xffffffff03037836 */ /* 0x000fe40000000000 */
[C---:B------:R-:W-:Y:S01]  /*2e90*/  ISETP.NE.AND P1, PT, R4.reuse, 0x7, PT ;  /* 0x000000070400780c */ /* 0x040fe20003f25270 */
[----:B------:R-:W-:Y:S02]  /*2ea0*/  USEL UR4, URZ, 0x1, UP0 ;  /* 0x000000013f047887 */ /* 0x000fe40008000000 */
[----:B------:R-:W-:Y:S01]  /*2eb0*/  USEL UR26, UR26, URZ, UP0 ;  /* 0x0000003f1a1a7287 */ /* 0x000fe20008000000 */
[----:B------:R-:W-:-:S03]  /*2ec0*/  SEL R4, R4, RZ, P1 ;  /* 0x000000ff04047207 */ /* 0x000fc60000800000 */
[----:B------:R-:W-:Y:S01]  /*2ed0*/  LOP3.LUT R7, R7, UR4, RZ, 0x3c, !PT ;  /* 0x0000000407077c12 */ /* 0x000fe2000f8e3cff */
[----:B------:R-:W-:Y:S07]  /*2ee0*/  @P2 BRA `(.L_x_29) ;  /* 0xfffffff000bc2947 */ /* 0x000fee000383ffff */
.L_x_22:
[----:B------:R-:W2:Y:S02]  /*2ef0*/  LDC R3, c[0x0][0x28c] ;  /* 0x0000a300ff037b82 */ /* 0x000ea40000000800 */
[----:B--2---:R-:W-:-:S13]  /*2f00*/  ISETP.GE.AND P1, PT, R3, 0x1, PT ;  /* 0x000000010300780c */ /* 0x004fda0003f26270 */
[----:B------:R-:W-:Y:S05]  /*2f10*/  @!P1 BRA `(.L_x_30) ;  /* 0x00000000004c9947 */ /* 0x000fea0003800000 */
[----:B------:R-:W-:Y:S05]  /*2f20*/  @!P0 BRA `(.L_x_31) ;  /* 0x0000000000048947 */ /* 0x000fea0003800000 */
[----:B------:R-:W-:Y:S01]  /*2f30*/  BPT.TRAP 0x1 ;  /* 0x000000040000795c */ /* 0x000fe20000300000 */
.L_x_31:
[----:B------:R-:W-:Y:S01]  /*2f40*/  ISETP.NE.AND P0, PT, R22, RZ, PT ;  /* 0x000000ff1600720c */ /* 0x000fe20003f05270 */
[----:B------:R-:W-:Y:S01]  /*2f50*/  BSSY B0, `(.L_x_32) ;  /* 0x000000d000007945 */ /* 0x000fe20003800000 */
[----:B------:R-:W-:-:S11]  /*2f60*/  ISETP.GT.U32.AND P1, PT, R19, 0x1, PT ;  /* 0x000000011300780c */ /* 0x000fd60003f24070 */
[----:B------:R-:W-:Y:S05]  /*2f70*/  @!P0 BRA `(.L_x_33) ;  /* 0x0000000000288947 */ /* 0x000fea0003800000 */
[----:B------:R-:W-:-:S04]  /*2f80*/  VIADD R3, R0, UR38 ;  /* 0x0000002600037c36 */ /* 0x000fc80008000000 */
[----:B01----:R-:W-:-:S04]  /*2f90*/  IMAD.WIDE.U32 R4, R3, 0x24924925, RZ ;  /* 0x2492492503047825 */ /* 0x003fc800078e00ff */
[----:B------:R-:W-:-:S05]  /*2fa0*/  IMAD.IADD R4, R3, 0x1, -R5 ;  /* 0x0000000103047824 */ /* 0x000fca00078e0a05 */
[----:B------:R-:W-:-:S04]  /*2fb0*/  LEA.HI R4, R4, R5, RZ, 0x1f ;  /* 0x0000000504047211 */ /* 0x000fc800078ff8ff */
[----:B------:R-:W-:-:S05]  /*2fc0*/  SHF.R.U32.HI R4, RZ, 0x2, R4 ;  /* 0x00000002ff047819 */ /* 0x000fca0000011604 */
[----:B------:R-:W-:-:S05]  /*2fd0*/  IMAD R4, R4, -0x7, R3 ;  /* 0xfffffff904047824 */ /* 0x000fca00078e0203 */
[----:B------:R-:W-:-:S05]  /*2fe0*/  LEA R4, R4, UR40, 0x3 ;  /* 0x0000002804047c11 */ /* 0x000fca000f8e18ff */
[----:B------:R-:W-:-:S05]  /*2ff0*/  VIADD R3, R4, 0x38 ;  /* 0x0000003804037836 */ /* 0x000fca0000000000 */
[----:B------:R-:W-:-:S04]  /*3000*/  PRMT R3, R144, 0x654, R3 ;  /* 0x0000065490037816 */ /* 0x000fc80000000003 */
[----:B------:R2:W-:Y:S03]  /*3010*/  SYNCS.ARRIVE.TRANS64.RED.A1T0 RZ, [R3+URZ], RZ ;  /* 0x000000ff03ff79a7 */ /* 0x0005e6000810043f */
.L_x_33:
[----:B------:R-:W-:Y:S05]  /*3020*/  BSYNC B0 ;  /* 0x0000000000007941 */ /* 0x000fea0003800000 */
.L_x_32:
[----:B------:R-:W-:Y:S05]  /*3030*/  @P1 BRA `(.L_x_30) ;  /* 0x0000000000041947 */ /* 0x000fea0003800000 */
[----:B------:R-:W-:Y:S01]  /*3040*/  BPT.TRAP 0x1 ;  /* 0x000000040000795c */ /* 0x000fe20000300000 */
.L_x_30:
[----:B------:R-:W3:Y:S01]  /*3050*/  LDC R6, c[0x0][0x288] ;  /* 0x0000a200ff067b82 */ /* 0x000ee20000000800 */
[--C-:B------:R-:W-:Y:S01]  /*3060*/  SHF.R.U32.HI R0, RZ, 0x2, R18.reuse ;  /* 0x00000002ff007819 */ /* 0x100fe20000011612 */
[----:B------:R-:W-:Y:S01]  /*3070*/  UIADD3 UR38, UR41, UR38, URZ ;  /* 0x0000002629267290 */ /* 0x000fe2000fffe03f */
[----:B01----:R-:W-:Y:S01]  /*3080*/  LOP3.LUT R4, R18, 0x60, RZ, 0xc0, !PT ;  /* 0x0000006012047812 */ /* 0x003fe200078ec0ff */
[----:B------:R-:W-:Y:S01]  /*3090*/  ULDC UR7, c[0x0][0x284] ;  /* 0x0000a10000077ab9 */ /* 0x000fe20000000800 */
[----:B------:R-:W-:Y:S01]  /*30a0*/  SHF.R.U32.HI R5, RZ, 0x7, R18 ;  /* 0x00000007ff057819 */ /* 0x000fe20000011612 */
[----:B------:R-:W-:Y:S01]  /*30b0*/  UISETP.GT.U32.AND UP0, UPT, UR38, 0x6, UPT ;  /* 0x000000062600788c */ /* 0x000fe2000bf04070 */
[----:B--2---:R-:W-:Y:S01]  /*30c0*/  LOP3.LUT R3, R0, 0x7, RZ, 0xc0, !PT ;  /* 0x0000000700037812 */ /* 0x004fe200078ec0ff */
[----:B------:R-:W-:Y:S01]  /*30d0*/  UIMAD.WIDE.U32 UR4, UR38, 0x24924925, URZ ;  /* 0x24924925260478a5 */ /* 0x000fe2000f8e003f */
[----:B------:R-:W-:Y:S01]  /*30e0*/  SHF.R.U32.HI R8, RZ, 0x1, R4 ;  /* 0x00000001ff087819 */ /* 0x000fe20000011604 */
[----:B------:R-:W-:Y:S01]  /*30f0*/  UISETP.LT.U32.AND UP0, UPT, UR41, 0x7, UP0 ;  /* 0x000000072900788c */ /* 0x000fe20008701070 */
[----:B------:R-:W-:Y:S01]  /*3100*/  LOP3.LUT R0, R5, 0x1, RZ, 0xc0, !PT ;  /* 0x0000000105007812 */ /* 0x000fe200078ec0ff */
[----:B------:R-:W-:Y:S01]  /*3110*/  UIADD3 UR4, UR38, -UR5, URZ ;  /* 0x8000000526047290 */ /* 0x000fe2000fffe03f */
[----:B------:R-:W-:Y:S01]  /*3120*/  IADD3 R5, RZ, -R8, -R3 ;  /* 0x80000008ff057210 */ /* 0x000fe20007ffe803 */
[----:B------:R-:W-:Y:S01]  /*3130*/  UISETP.GE.U32.AND UP1, UPT, UR41, 0x7, UPT ;  /* 0x000000072900788c */ /* 0x000fe2000bf26070 */
[----:B------:R-:W-:Y:S01]  /*3140*/  SHF.L.U32 R14, R18, 0x1, RZ ;  /* 0x00000001120e7819 */ /* 0x000fe200000006ff */
[C---:B------:R-:W-:Y:S01]  /*3150*/  IMAD.SHL.U32 R4, R0.reuse, 0x40, RZ ;  /* 0x0000004000047824 */ /* 0x040fe200078e00ff */
[----:B------:R-:W-:Y:S01]  /*3160*/  SHF.R.S32.HI R21, RZ, 0x1f, R23 ;  /* 0x0000001fff157819 */ /* 0x000fe20000011417 */
[----:B------:R-:W-:Y:S01]  /*3170*/  IMAD R9, R0, -0x40, R5 ;  /* 0xffffffc000097824 */ /* 0x000fe200078e0205 */
[----:B------:R-:W-:Y:S01]  /*3180*/  LOP3.LUT R0, R18, 0x3, RZ, 0xc0, !PT ;  /* 0x0000000312007812 */ /* 0x000fe200078ec0ff */
[----:B------:R-:W-:Y:S01]  /*3190*/  ULDC.64 UR8, c[0x0][0x5d0] ;  /* 0x0001740000087ab9 */ /* 0x000fe20000000a00 */
[----:B------:R-:W-:Y:S01]  /*31a0*/  LOP3.LUT R159, R4, 0x40, R3, 0xe2, !PT ;  /* 0x00000040049f7812 */ /* 0x000fe200078ee203 */
[----:B------:R-:W-:Y:S01]  /*31b0*/  IMAD R3, R148, 0x50, RZ ;  /* 0x0000005094037824 */ /* 0x000fe200078e02ff */
[----:B------:R-:W-:Y:S01]  /*31c0*/  USEL UR6, URZ, 0x1, !UP0 ;  /* 0x000000013f067887 */ /* 0x000fe2000c000000 */
[----:B---3--:R-:W-:Y:S01]  /*31d0*/  IMAD R10, R0, -0x2, R6 ;  /* 0xfffffffe000a7824 */ /* 0x008fe200078e0206 */
[----:B------:R-:W-:Y:S01]  /*31e0*/  ULEA.HI UR4, UR4, UR5, URZ, 0x1f ;  /* 0x0000000504047291 */ /* 0x000fe2000f8ff83f */
[----:B------:R-:W-:Y:S01]  /*31f0*/  IMAD R0, R147, 0x180, RZ ;  /* 0x0000018093007824 */ /* 0x000fe200078e02ff */
[----:B------:R-:W-:Y:S01]  /*3200*/  ISETP.GE.AND P0, PT, R3, R6, PT ;  /* 0x000000060300720c */ /* 0x000fe20003f06270 */
[----:B------:R-:W-:Y:S01]  /*3210*/  IMAD R4, R21, UR8, RZ ;  /* 0x0000000815047c24 */ /* 0x000fe2000f8e02ff */
[----:B------:R-:W-:Y:S01]  /*3220*/  LOP3.LUT R14, R3, 0x6, R14, 0xf8, !PT ;  /* 0x00000006030e7812 */ /* 0x000fe200078ef80e */
[----:B------:R-:W-:Y:S01]  /*3230*/  ULOP3.LUT UR39, UR39, UR6, URZ, 0x3c, !UPT ;  /* 0x0000000627277292 */ /* 0x000fe2000f8e3c3f */
[C---:B------:R-:W-:Y:S01]  /*3240*/  ISETP.GE.OR P0, PT, R0.reuse, UR7, P0 ;  /* 0x0000000700007c0c */ /* 0x040fe20008706670 */
[----:B------:R-:W-:Y:S01]  /*3250*/  USHF.R.U32.HI UR4, URZ, 0x2, UR4 ;  /* 0x000000023f047899 */ /* 0x000fe20008011604 */
[----:B------:R-:W-:Y:S01]  /*3260*/  SHF.R.S32.HI R15, RZ, 0x1f, R14 ;  /* 0x0000001fff0f7819 */ /* 0x000fe2000001140e */
[----:B------:R-:W-:Y:S01]  /*3270*/  IMAD.WIDE R6, R147, 0x180, RZ ;  /* 0x0000018093067825 */ /* 0x000fe200078e02ff */
[----:B------:R-:W-:Y:S01]  /*3280*/  IADD3 R147, -R0, UR7, R9 ;  /* 0x0000000700937c10 */ /* 0x000fe2000fffe109 */
[----:B------:R-:W-:-:S02]  /*3290*/  @UP1 ULOP3.LUT UR39, UR39, 0x1, UR4, 0x78, !UPT ;  /* 0x0000000127271892 */ /* 0x000fc4000f8e7804 */
[C---:B------:R-:W-:Y:S01]  /*32a0*/  IMAD R11, R23.reuse, UR9, R4 ;  /* 0x00000009170b7c24 */ /* 0x040fe2000f8e0204 */
[----:B------:R-:W-:Y:S01]  /*32b0*/  UIMAD UR38, UR4, -0x7, UR38 ;  /* 0xfffffff9042678a4 */ /* 0x000fe2000f8e0226 */
[----:B------:R-:W-:Y:S01]  /*32c0*/  IMAD.WIDE.U32 R4, R23, UR8, R14 ;  /* 0x0000000817047c25 */ /* 0x000fe2000f8e000e */
[----:B------:R-:W-:-:S03]  /*32d0*/  LOP3.LUT R159, R6, R159, R8, 0xfe, !PT ;  /* 0x0000009f069f7212 */ /* 0x000fc600078efe08 */
[----:B------:R-:W-:Y:S02]  /*32e0*/  IMAD.IADD R5, R5, 0x1, R11 ;  /* 0x0000000105057824 */ /* 0x000fe400078e020b */
[----:B------:R-:W-:Y:S02]  /*32f0*/  IMAD.IADD R3, R10, 0x1, -R3 ;  /* 0x000000010a037824 */ /* 0x000fe400078e0a03 */
[----:B------:R-:W-:Y:S01]  /*3300*/  IMAD.MOV.U32 R0, RZ, RZ, -0x1 ;  /* 0xffffffffff007424 */ /* 0x000fe200078e00ff */
[----:B------:R-:W-:Y:S06]  /*3310*/  @P0 BRA `(.L_x_34) ;  /* 0x0000007c001c0947 */ /* 0x000fec0003800000 */
[----:B------:R-:W0:Y:S01]  /*3320*/  LDC.64 R12, c[0x0][0x5c8] ;  /* 0x00017200ff0c7b82 */ /* 0x000e220000000a00 */
[----:B-----5:R-:W-:Y:S01]  /*3330*/  FSETP.NEU.AND P1, PT, R145, RZ, PT ;  /* 0x000000ff9100720b */ /* 0x020fe20003f2d000 */
[----:B------:R-:W-:Y:S01]  /*3340*/  BSSY B0, `(.L_x_34) ;  /* 0x00007c4000007945 */ /* 0x000fe20003800000 */
[----:B------:R-:W-:-:S04]  /*3350*/  ISETP.GT.AND P4, PT, R147, RZ, PT ;  /* 0x000000ff9300720c */ /* 0x000fc80003f84270 */
[----:B------:R-:W-:Y:S01]  /*3360*/  ISETP.GT.AND P0, PT, R3, RZ, P4 ;  /* 0x000000ff0300720c */ /* 0x000fe20002704270 */
[-C--:B0-----:R-:W-:Y:S02]  /*3370*/  IMAD R8, R7, R12.reuse, RZ ;  /* 0x0000000c07087224 */ /* 0x081fe400078e02ff */
[----:B------:R-:W-:-:S04]  /*3380*/  IMAD.WIDE.U32 R148, R159, R12, R4 ;  /* 0x0000000c9f947225 */ /* 0x000fc800078e0004 */
[----:B------:R-:W-:-:S04]  /*3390*/  IMAD R5, R159, R13, R8 ;  /* 0x0000000d9f057224 */ /* 0x000fc800078e0208 */
[----:B------:R-:W-:Y:S01]  /*33a0*/  IMAD.IADD R163, R149, 0x1, R5 ;  /* 0x0000000195a37824 */ /* 0x000fe200078e0205 */
[----:B------:R-:W-:Y:S06]  /*33b0*/  @!P1 BRA `(.L_x_35) ;  /* 0x0000005800649947 */ /* 0x000fec0003800000 */
[----:B------:R-:W0:Y:S01]  /*33c0*/  LDC.64 R152, c[0x0][0x5b8] ;  /* 0x00016e00ff987b82 */ /* 0x000e220000000a00 */
[----:B------:R-:W-:-:S07]  /*33d0*/  ULDC.64 UR4, c[0x0][0x5c0] ;  /* 0x0001700000047ab9 */ /* 0x000fce0000000a00 */
[----:B------:R-:W1:Y:S08]  /*33e0*/  LDC.64 R150, c[0x0][0x5b0] ;  /* 0x00016c00ff967b82 */ /* 0x000e700000000a00 */
[----:B------:R-:W2:Y:S01]  /*33f0*/  LDC.64 R10, c[0x0][0x5a8] ;  /* 0x00016a00ff0a7b82 */ /* 0x000ea20000000a00 */
[-C--:B0-----:R-:W-:Y:S02]  /*3400*/  IMAD R4, R21, R152.reuse, RZ ;  /* 0x0000009815047224 */ /* 0x081fe400078e02ff */
[----:B------:R-:W-:-:S04]  /*3410*/  IMAD.WIDE.U32 R154, R23, R152, R14 ;  /* 0x00000098179a7225 */ /* 0x000fc800078e000e */
[----:B------:R-:W-:Y:S02]  /*3420*/  IMAD R153, R23, R153, R4 ;  /* 0x0000009917997224 */ /* 0x000fe400078e0204 */
[-C--:B-1----:R-:W-:Y:S02]  /*3430*/  IMAD R6, R7, R150.reuse, RZ ;  /* 0x0000009607067224 */ /* 0x082fe400078e02ff */
[----:B------:R-:W-:Y:S02]  /*3440*/  IMAD.IADD R157, R155, 0x1, R153 ;  /* 0x000000019b9d7824 */ /* 0x000fe400078e0299 */
[----:B------:R-:W-:Y:S02]  /*3450*/  IMAD.MOV.U32 R156, RZ, RZ, R154 ;  /* 0x000000ffff9c7224 */ /* 0x000fe400078e009a */
[C---:B------:R-:W-:Y:S02]  /*3460*/  IMAD R161, R159.reuse, R151, R6 ;  /* 0x000000979fa17224 */ /* 0x040fe400078e0206 */
[----:B------:R-:W-:-:S04]  /*3470*/  IMAD.WIDE.U32 R4, R159, R150, R156 ;  /* 0x000000969f047225 */ /* 0x000fc800078e009c */
[----:B------:R-:W-:Y:S01]  /*3480*/  IMAD.IADD R5, R5, 0x1, R161 ;  /* 0x0000000105057824 */ /* 0x000fe200078e02a1 */
[----:B--2---:R-:W-:-:S04]  /*3490*/  LEA R8, P1, R4, R10, 0x1 ;  /* 0x0000000a04087211 */ /* 0x004fc800078208ff */
[----:B------:R-:W-:-:S05]  /*34a0*/  LEA.HI.X R9, R4, R11, R5, 0x1, P1 ;  /* 0x0000000b04097211 */ /* 0x000fca00008f0c05 */
[----:B------:R-:W2:Y:S01]  /*34b0*/  @P0 LDG.E.LTC128B.U16 R158, desc[UR36][R8.64] ;  /* 0x00000024089e0981 */ /* 0x000ea2000c1e1520 */
[----:B------:R-:W-:Y:S01]  /*34c0*/  IMAD.WIDE.U32 R4, R159, R150, R14 ;  /* 0x000000969f047225 */ /* 0x000fe200078e000e */
[----:B------:R-:W-:Y:S01]  /*34d0*/  BSSY B1, `(.L_x_36) ;  /* 0x0000012000017945 */ /* 0x000fe20003800000 */
[----:B------:R-:W-:Y:S02]  /*34e0*/  SHF.L.U64.HI R149, R150, 0x3, R151 ;  /* 0x0000000396957819 */ /* 0x000fe40000010297 */
[----:B------:R-:W-:Y:S02]  /*34f0*/  IMAD.IADD R5, R161, 0x1, R5 ;  /* 0x00000001a1057824 */ /* 0x000fe400078e0205 */
[----:B------:R-:W-:-:S04]  /*3500*/  IMAD.WIDE.U32 R20, R23, R152, R4 ;  /* 0x0000009817147225 */ /* 0x000fc800078e0004 */
[----:B------:R-:W-:Y:S01]  /*3510*/  IMAD.IADD R5, R153, 0x1, R21 ;  /* 0x0000000199057824 */ /* 0x000fe200078e0215 */
[----:B------:R-:W-:-:S04]  /*3520*/  LEA R4, P2, R20, R10, 0x1 ;  /* 0x0000000a14047211 */ /* 0x000fc800078408ff */
[----:B------:R-:W-:Y:S01]  /*3530*/  LEA.HI.X R5, R20, R11, R5, 0x1, P2 ;  /* 0x0000000b14057211 */ /* 0x000fe200010f0c05 */
[----:B--2---:R-:W-:-:S05]  /*3540*/  HADD2.F32 R6, -RZ, R158.H0_H0 ;  /* 0x2000009eff067230 */ /* 0x004fca0000004100 */
[----:B------:R-:W-:Y:S01]  /*3550*/  FMUL R7, R6, R145 ;  /* 0x0000009106077220 */ /* 0x000fe20000400000 */
[----:B------:R-:W-:-:S03]  /*3560*/  LEA R6, P1, R148, UR4, 0x1 ;  /* 0x0000000494067c11 */ /* 0x000fc6000f8208ff */
[----:B------:R-:W-:-:S05]  /*3570*/  FFMA R7, R136, R146, R7 ;  /* 0x0000009288077223 */ /* 0x000fca0000000007 */
[----:B------:R-:W-:Y:S02]  /*3580*/  F2FP.F16.F32.PACK_AB R9, RZ, R7 ;  /* 0x00000007ff09723e */ /* 0x000fe400000000ff */
[----:B------:R-:W-:Y:S01]  /*3590*/  LEA.HI.X R7, R148, UR5, R163, 0x1, P1 ;  /* 0x0000000594077c11 */ /* 0x000fe200088f0ca3 */
[----:B------:R-:W-:Y:S01]  /*35a0*/  IMAD.SHL.U32 R148, R150, 0x8, RZ ;  /* 0x0000000896947824 */ /* 0x000fe200078e00ff */
[----:B------:R-:W-:-:S03]  /*35b0*/  ISETP.GT.AND P1, PT, R3, 0x1, P4 ;  /* 0x000000010300780c */ /* 0x000fc60002724270 */
[----:B------:R0:W-:Y:S10]  /*35c0*/  @P0 STG.E.U16 desc[UR36][R6.64], R9 ;  /* 0x0000000906000986 */ /* 0x0001f4000c101524 */
[----:B------:R-:W-:Y:S05]  /*35d0*/  @!P1 BRA `(.L_x_37) ;  /* 0x0000000000049947 */ /* 0x000fea0003800000 */
[----:B------:R1:W5:Y:S02]  /*35e0*/  LDG.E.LTC128B.U16 R158, desc[UR36][R4.64+0x2] ;  /* 0x00000224049e7981 */ /* 0x000364000c1e1520 */
.L_x_37:
[----:B------:R-:W-:Y:S05]  /*35f0*/  BSYNC B1 ;  /* 0x0000000000017941 */ /* 0x000fea0003800000 */
.L_x_36:
[----:B-----5:R-:W-:Y:S01]  /*3600*/  HADD2.F32 R8, -RZ, R158.H0_H0 ;  /* 0x2000009eff087230 */ /* 0x020fe20000004100 */
[----:B------:R-:W-:Y:S01]  /*3610*/  ISETP.GT.AND P3, PT, R147, 0x8, PT ;  /* 0x000000089300780c */ /* 0x000fe20003f64270 */
[----:B------:R-:W-:-:S04]  /*3620*/  IMAD.WIDE.U32 R166, R159, R150, R148 ;  /* 0x000000969fa67225 */ /* 0x000fc800078e0094 */
[----:B------:R-:W-:Y:S01]  /*3630*/  FMUL R8, R8, R145 ;  /* 0x0000009108087220 */ /* 0x000fe20000400000 */
[----:B------:R-:W-:Y:S01]  /*3640*/  IMAD.IADD R169, R161, 0x1, R167 ;  /* 0x00000001a1a97824 */ /* 0x000fe200078e02a7 */
[----:B0-----:R-:W-:Y:S02]  /*3650*/  IADD3 R9, P2, R154, R166, RZ ;  /* 0x000000a69a097210 */ /* 0x001fe40007f5e0ff */
[----:B------:R-:W-:Y:S01]  /*3660*/  ISETP.GT.AND P0, PT, R3, RZ, P3 ;  /* 0x000000ff0300720c */ /* 0x000fe20001f04270 */
[----:B------:R-:W-:Y:S02]  /*3670*/  FFMA R137, R137, R146, R8 ;  /* 0x0000009289897223 */ /* 0x000fe40000000008 */
[----:B------:R-:W-:Y:S01]  /*3680*/  IMAD.X R20, R169, 0x1, R157, P2 ;  /* 0x00000001a9147824 */ /* 0x000fe200010e069d */
[----:B------:R-:W-:Y:S02]  /*3690*/  LEA R8, P2, R9, R10, 0x1 ;  /* 0x0000000a09087211 */ /* 0x000fe400078408ff */
[----:B------:R-:W-:-:S02]  /*36a0*/  F2FP.F16.F32.PACK_AB R137, RZ, R137 ;  /* 0x00000089ff89723e */ /* 0x000fc400000000ff */
[----:B------:R-:W-:-:S03]  /*36b0*/  LEA.HI.X R9, R9, R11, R20, 0x1, P2 ;  /* 0x0000000b09097211 */ /* 0x000fc600010f0c14 */
[----:B------:R0:W-:Y:S04]  /*36c0*/  @P1 STG.E.U16 desc[UR36][R6.64+0x2], R137 ;  /* 0x0000028906001986 */ /* 0x0001e8000c101524 */
[----:B------:R2:W3:Y:S01]  /*36d0*/  @P0 LDG.E.LTC128B.U16 R158, desc[UR36][R8.64] ;  /* 0x00000024089e0981 */ /* 0x0004e2000c1e1520 */
[C---:B------:R-:W-:Y:S01]  /*36e0*/  IMAD.SHL.U32 R163, R12.reuse, 0x10, RZ ;  /* 0x000000100ca37824 */ /* 0x040fe200078e00ff */
[----:B------:R-:W-:Y:S01]  /*36f0*/  SHF.L.U64.HI R165, R12, 0x4, R13 ;  /* 0x000000040ca57819 */ /* 0x000fe2000001020d */
[----:B------:R-:W-:Y:S01]  /*3700*/  BSSY B1, `(.L_x_38) ;  /* 0x0000011000017945 */ /* 0x000fe20003800000 */
[----:B------:R-:W-:-:S05]  /*3710*/  IADD3 R136, P1, R14, R166, RZ ;  /* 0x000000a60e887210 */ /* 0x000fca0007f3e0ff */
[----:B0-----:R-:W-:Y:S01]  /*3720*/  IMAD.X R137, R15, 0x1, R169, P1 ;  /* 0x000000010f897824 */ /* 0x001fe200008e06a9 */
[----:B------:R-:W-:Y:S01]  /*3730*/  ISETP.GT.AND P1, PT, R3, 0x1, P3 ;  /* 0x000000010300780c */ /* 0x000fe20001f24270 */
[----:B------:R-:W-:-:S04]  /*3740*/  IMAD.WIDE.U32 R136, R23, R152, R136 ;  /* 0x0000009817887225 */ /* 0x000fc800078e0088 */
[----:B------:R-:W-:Y:S01]  /*3750*/  IMAD.IADD R137, R153, 0x1, R137 ;  /* 0x0000000199897824 */ /* 0x000fe200078e0289 */
[----:B--2---:R-:W-:-:S04]  /*3760*/  LEA R8, P5, R136, R10, 0x1 ;  /* 0x0000000a88087211 */ /* 0x004fc800078a08ff */
[----:B------:R-:W-:Y:S01]  /*3770*/  LEA.HI.X R9, R136, R11, R137, 0x1, P5 ;  /* 0x0000000b88097211 */ /* 0x000fe200028f0c89 */
[----:B---3--:R-:W-:-:S05]  /*3780*/  HADD2.F32 R20, -RZ, R158.H0_H0 ;  /* 0x2000009eff147230 */ /* 0x008fca0000004100 */
[----:B------:R-:W-:Y:S01]  /*3790*/  FMUL R21, R20, R145 ;  /* 0x0000009114157220 */ /* 0x000fe20000400000 */
[----:B------:R-:W-:-:S03]  /*37a0*/  IADD3 R20, P2, R163, R6, RZ ;  /* 0x00000006a3147210 */ /* 0x000fc60007f5e0ff */
[----:B------:R-:W-:-:S05]  /*37b0*/  FFMA R21, R138, R146, R21 ;  /* 0x000000928a157223 */ /* 0x000fca0000000015 */
[----:B------:R-:W-:Y:S01]  /*37c0*/  F2FP.F16.F32.PACK_AB R138, RZ, R21 ;  /* 0x00000015ff8a723e */ /* 0x000fe200000000ff */
[----:B------:R-:W-:-:S05]  /*37d0*/  IMAD.X R21, R165, 0x1, R7, P2 ;  /* 0x00000001a5157824 */ /* 0x000fca00010e0607 */
[----:B------:R0:W-:Y:S01]  /*37e0*/  @P0 STG.E.U16 desc[UR36][R20.64], R138 ;  /* 0x0000008a14000986 */ /* 0x0001e2000c101524 */
[----:B------:R-:W-:Y:S05]  /*37f0*/  @!P1 BRA `(.L_x_39) ;  /* 0x0000000000049947 */ /* 0x000fea0003800000 */
[----:B------:R2:W5:Y:S02]  /*3800*/  LDG.E.LTC128B.U16 R158, desc[UR36][R8.64+0x2] ;  /* 0x00000224089e7981 */ /* 0x000564000c1e1520 */
.L_x_39:
[----:B------:R-:W-:Y:S05]  /*3810*/  BSYNC B1 ;  /* 0x0000000000017941 */ /* 0x000fea0003800000 */
.L_x_38:
[----:B-----5:R-:W-:Y:S01]  /*3820*/  HADD2.F32 R136, -RZ, R158.H0_H0 ;  /* 0x2000009eff887230 */ /* 0x020fe20000004100 */
[----:B------:R-:W-:Y:S01]  /*3830*/  ISETP.GT.AND P0, PT, R3, 0x8, P4 ;  /* 0x000000080300780c */ /* 0x000fe20002704270 */
[----:B------:R-:W-:Y:S03]  /*3840*/  BSSY B1, `(.L_x_40) ;  /* 0x0000007000017945 */ /* 0x000fe60003800000 */
[----:B------:R-:W-:-:S04]  /*3850*/  FMUL R136, R136, R145 ;  /* 0x0000009188887220 */ /* 0x000fc80000400000 */
[----:B------:R-:W-:-:S05]  /*3860*/  FFMA R136, R139, R146, R136 ;  /* 0x000000928b887223 */ /* 0x000fca0000000088 */
[----:B------:R-:W-:-:S05]  /*3870*/  F2FP.F16.F32.PACK_AB R136, RZ, R136 ;  /* 0x00000088ff88723e */ /* 0x000fca00000000ff */
[----:B------:R3:W-:Y:S01]  /*3880*/  @P1 STG.E.U16 desc[UR36][R20.64+0x2], R136 ;  /* 0x0000028814001986 */ /* 0x0007e2000c101524 */
[----:B------:R-:W-:Y:S05]  /*3890*/  @!P0 BRA `(.L_x_41) ;  /* 0x0000000000048947 */ /* 0x000fea0003800000 */
[----:B------:R4:W5:Y:S02]  /*38a0*/  LDG.E.LTC128B.U16 R158, desc[UR36][R4.64+0x10] ;  /* 0x00001024049e7981 */ /* 0x000964000c1e1520 */
.L_x_41:
[----:B------:R-:W-:Y:S05]  /*38b0*/  BSYNC B1 ;  /* 0x0000000000017941 */ /* 0x000fea0003800000 */
.L_x_40:
[----:B---3-5:R-:W-:Y:S01]  /*38c0*/  HADD2.F32 R136, -RZ, R158.H0_H0 ;  /* 0x2000009eff887230 */ /* 0x028fe20000004100 */
        /* <DEDUP_REMOVED lines=8> */
.L_x_43:
[----:B------:R-:W-:Y:S05]  /*3950*/  BSYNC B1 ;  /* 0x0000000000017941 */ /* 0x000fea0003800000 */
.L_x_42:
        /* <DEDUP_REMOVED lines=9> */
.L_x_45:
[----:B------:R-:W-:Y:S05]  /*39f0*/  BSYNC B1 ;  /* 0x0000000000017941 */ /* 0x000fea0003800000 */
.L_x_44:
[----:B0----5:R-:W-:Y:S01]  /*3a00*/  HADD2.F32 R136, -RZ, R158.H0_H0 ;  /* 0x2000009eff887230 */ /* 0x021fe20000004100 */
[----:B------:R-:W-:Y:S01]  /*3a10*/  ISETP.GT.AND P1, PT, R3, 0x9, P3 ;  /* 0x000000090300780c */ /* 0x000fe20001f24270 */
[----:B------:R-:W-:Y:S03]  /*3a20*/  BSSY B1, `(.L_x_46) ;  /* 0x0000007000017945 */ /* 0x000fe60003800000 */
[----:B---3--:R-:W-:-:S04]  /*3a30*/  FMUL R137, R136, R145 ;  /* 0x0000009188897220 */ /* 0x008fc80000400000 */
[----:B------:R-:W-:-:S05]  /*3a40*/  FFMA R137, R142, R146, R137 ;  /* 0x000000928e897223 */ /* 0x000fca0000000089 */
[----:B------:R-:W-:-:S05]  /*3a50*/  F2FP.F16.F32.PACK_AB R137, RZ, R137 ;  /* 0x00000089ff89723e */ /* 0x000fca00000000ff */
[----:B------:R0:W-:Y:S01]  /*3a60*/  @P0 STG.E.U16 desc[UR36][R20.64+0x10], R137 ;  /* 0x0000108914000986 */ /* 0x0001e2000c101524 */
[----:B------:R-:W-:Y:S05]  /*3a70*/  @!P1 BRA `(.L_x_47) ;  /* 0x0000000000049947 */ /* 0x000fea0003800000 */
[----:B------:R3:W5:Y:S02]  /*3a80*/  LDG.E.LTC128B.U16 R158, desc[UR36][R8.64+0x12] ;  /* 0x00001224089e7981 */ /* 0x000764000c1e1520 */
.L_x_47:
[----:B------:R-:W-:Y:S05]  /*3a90*/  BSYNC B1 ;  /* 0x0000000000017941 */ /* 0x000fea0003800000 */
.L_x_46:
[----:B------:R-:W-:Y:S01]  /*3aa0*/  IMAD.MOV.U32 R138, RZ, RZ, R166 ;  /* 0x000000ffff8a7224 */ /* 0x000fe200078e00a6 */
[----:B------:R-:W-:Y:S01]  /*3ab0*/  ISETP.GT.AND P2, PT, R147, 0x80, PT ;  /* 0x000000809300780c */ /* 0x000fe20003f44270 */
[----:B------:R-:W-:Y:S01]  /*3ac0*/  IMAD.MOV.U32 R139, RZ, RZ, R169 ;  /* 0x000000ffff8b7224 */ /* 0x000fe200078e00a9 */
[----:B-----5:R-:W-:Y:S01]  /*3ad0*/  PRMT R164, R158, 0x7610, R164 ;  /* 0x000076109ea47816 */ /* 0x020fe200000000a4 */
[----:B------:R-:W-:Y:S01]  /*3ae0*/  HADD2.F32 R136, -RZ, R158.H0_H0 ;  /* 0x2000009eff887230 */ /* 0x000fe20000004100 */
[----:B------:R-:W-:Y:S01]  /*3af0*/  ISETP.GT.AND P0, PT, R3, RZ, P2 ;  /* 0x000000ff0300720c */ /* 0x000fe20001704270 */
[----:B------:R-:W-:-:S04]  /*3b00*/  IMAD.WIDE.U32 R138, R150, 0x78, R138 ;  /* 0x00000078968a7825 */ /* 0x000fc800078e008a */
[----:B------:R-:W-:Y:S01]  /*3b10*/  FMUL R136, R136, R145 ;  /* 0x0000009188887220 */ /* 0x000fe20000400000 */
[----:B------:R-:W-:Y:S01]  /*3b20*/  IMAD R151, R151, 0x78, RZ ;  /* 0x0000007897977824 */ /* 0x000fe200078e02ff */
[----:B0-----:R-:W-:Y:S02]  /*3b30*/  IADD3 R137, P5, R154, R138, RZ ;  /* 0x0000008a9a897210 */ /* 0x001fe40007fbe0ff */
[----:B------:R-:W-:Y:S01]  /*3b40*/  FFMA R143, R143, R146, R136 ;  /* 0x000000928f8f7223 */ /* 0x000fe20000000088 */
[----:B------:R-:W-:-:S04]  /*3b50*/  IMAD.IADD R177, R139, 0x1, R151 ;  /* 0x000000018bb17824 */ /* 0x000fc800078e0297 */
[----:B------:R-:W-:Y:S01]  /*3b60*/  IMAD.X R140, R177, 0x1, R157, P5 ;  /* 0x00000001b18c7824 */ /* 0x000fe200028e069d */
[C---:B------:R-:W-:Y:S02]  /*3b70*/  LEA R136, P5, R137.reuse, R10, 0x1 ;  /* 0x0000000a89887211 */ /* 0x040fe400078a08ff */
[----:B------:R-:W-:Y:S02]  /*3b80*/  F2FP.F16.F32.PACK_AB R143, RZ, R143 ;  /* 0x0000008fff8f723e */ /* 0x000fe400000000ff */
[----:B------:R-:W-:-:S03]  /*3b90*/  LEA.HI.X R137, R137, R11, R140, 0x1, P5 ;  /* 0x0000000b89897211 */ /* 0x000fc600028f0c8c */
[----:B------:R0:W-:Y:S04]  /*3ba0*/  @P1 STG.E.U16 desc[UR36][R20.64+0x12], R143 ;  /* 0x0000128f14001986 */ /* 0x0001e8000c101524 */
[----:B------:R1:W2:Y:S01]  /*3bb0*/  @P0 LDG.E.LTC128B.U16 R164, desc[UR36][R136.64] ;  /* 0x0000002488a40981 */ /* 0x0002a2000c1e1520 */
[----:B------:R-:W-:Y:S01]  /*3bc0*/  IMAD.WIDE.U32 R166, R150, 0x78, R148 ;  /* 0x0000007896a67825 */ /* 0x000fe200078e0094 */
[----:B------:R-:W-:Y:S03]  /*3bd0*/  BSSY B1, `(.L_x_48) ;  /* 0x0000018000017945 */ /* 0x000fe60003800000 */
[----:B------:R-:W-:Y:S02]  /*3be0*/  IMAD.MOV.U32 R142, RZ, RZ, R166 ;  /* 0x000000ffff8e7224 */ /* 0x000fe400078e00a6 */
[----:B------:R-:W-:-:S02]  /*3bf0*/  IMAD.MOV.U32 R172, RZ, RZ, R20 ;  /* 0x000000ffffac7224 */ /* 0x000fc400078e0014 */
[----:B0-----:R-:W-:Y:S02]  /*3c00*/  IMAD.IADD R143, R151, 0x1, R167 ;  /* 0x00000001978f7824 */ /* 0x001fe400078e02a7 */
[----:B------:R-:W-:Y:S02]  /*3c10*/  IMAD.MOV.U32 R173, RZ, RZ, R21 ;  /* 0x000000ffffad7224 */ /* 0x000fe400078e0015 */
[----:B------:R-:W-:-:S04]  /*3c20*/  IMAD.WIDE.U32 R140, R159, R150, R142 ;  /* 0x000000969f8c7225 */ /* 0x000fc800078e008e */
[----:B------:R-:W-:Y:S01]  /*3c30*/  IMAD R171, R13, 0xf0, RZ ;  /* 0x000000f00dab7824 */ /* 0x000fe200078e02ff */
[----:B------:R-:W-:Y:S01]  /*3c40*/  IADD3 R140, P1, R14, R140, RZ ;  /* 0x0000008c0e8c7210 */ /* 0x000fe20007f3e0ff */
[----:B------:R-:W-:-:S03]  /*3c50*/  IMAD.WIDE.U32 R172, R12, 0xf0, R172 ;  /* 0x000000f00cac7825 */ /* 0x000fc600078e00ac */
[----:B------:R-:W-:Y:S01]  /*3c60*/  IADD3.X R141, R15, R161, R141, P1, !PT ;  /* 0x000000a10f8d7210 */ /* 0x000fe20000ffe48d */
[----:B------:R-:W-:Y:S01]  /*3c70*/  @P0 IMAD.MOV.U32 R168, RZ, RZ, R172 ;  /* 0x000000ffffa80224 */ /* 0x000fe200078e00ac */
[----:B------:R-:W-:Y:S01]  /*3c80*/  ISETP.GT.AND P1, PT, R3, 0x1, P2 ;  /* 0x000000010300780c */ /* 0x000fe20001724270 */
[----:B------:R-:W-:-:S03]  /*3c90*/  IMAD.WIDE.U32 R140, R23, R152, R140 ;  /* 0x00000098178c7225 */ /* 0x000fc600078e008c */
[----:B-1----:R-:W-:Y:S01]  /*3ca0*/  LEA R136, P5, R140, R10, 0x1 ;  /* 0x0000000a8c887211 */ /* 0x002fe200078a08ff */
[----:B--2---:R-:W-:-:S05]  /*3cb0*/  HADD2.F32 R158, -RZ, R164.H0_H0 ;  /* 0x200000a4ff9e7230 */ /* 0x004fca0000004100 */
[----:B------:R-:W-:-:S04]  /*3cc0*/  FMUL R169, R158, R145 ;  /* 0x000000919ea97220 */ /* 0x000fc80000400000 */
[----:B------:R-:W-:Y:S01]  /*3cd0*/  FFMA R169, R128, R146, R169 ;  /* 0x0000009280a97223 */ /* 0x000fe200000000a9 */
[----:B------:R-:W-:-:S04]  /*3ce0*/  IMAD.IADD R128, R153, 0x1, R141 ;  /* 0x0000000199807824 */ /* 0x000fc800078e028d */
[----:B------:R-:W-:Y:S01]  /*3cf0*/  F2FP.F16.F32.PACK_AB R141, RZ, R169 ;  /* 0x000000a9ff8d723e */ /* 0x000fe200000000ff */
[----:B------:R-:W-:Y:S01]  /*3d00*/  IMAD.IADD R169, R173, 0x1, R171 ;  /* 0x00000001ada97824 */ /* 0x000fe200078e02ab */
[----:B------:R-:W-:-:S04]  /*3d10*/  LEA.HI.X R137, R140, R11, R128, 0x1, P5 ;  /* 0x0000000b8c897211 */ /* 0x000fc800028f0c80 */
[----:B------:R0:W-:Y:S01]  /*3d20*/  @P0 STG.E.U16 desc[UR36][R168.64], R141 ;  /* 0x0000008da8000986 */ /* 0x0001e2000c101524 */
[----:B------:R-:W-:Y:S05]  /*3d30*/  @!P1 BRA `(.L_x_49) ;  /* 0x0000000000049947 */ /* 0x000fea0003800000 */
[----:B------:R1:W5:Y:S02]  /*3d40*/  LDG.E.LTC128B.U16 R164, desc[UR36][R136.64+0x2] ;  /* 0x0000022488a47981 */ /* 0x000364000c1e1520 */
.L_x_49:
[----:B------:R-:W-:Y:S05]  /*3d50*/  BSYNC B1 ;  /* 0x0000000000017941 */ /* 0x000fea0003800000 */
.L_x_48:
[----:B-----5:R-:W-:Y:S01]  /*3d60*/  HADD2.F32 R128, -RZ, R164.H0_H0 ;  /* 0x200000a4ff807230 */ /* 0x020fe20000004100 */
[----:B------:R-:W-:Y:S01]  /*3d70*/  IADD3 R178, P0, R148, R138, RZ ;  /* 0x0000008a94b27210 */ /* 0x000fe20007f1e0ff */
[C---:B------:R-:W-:Y:S01]  /*3d80*/  IMAD.SHL.U32 R175, R12.reuse, 0x200, RZ ;  /* 0x000002000caf7824 */ /* 0x040fe200078e00ff */
[----:B------:R-:W-:Y:S01]  /*3d90*/  SHF.L.U64.HI R173, R12, 0x9, R13 ;  /* 0x000000090cad7819 */ /* 0x000fe2000001020d */
[----:B------:R-:W-:Y:S01]  /*3da0*/  BSSY B1, `(.L_x_50) ;  /* 0x000001c000017945 */ /* 0x000fe20003800000 */
[----:B------:R-:W-:Y:S01]  /*3db0*/  FMUL R128, R128, R145 ;  /* 0x0000009180807220 */ /* 0x000fe20000400000 */
[----:B------:R-:W-:Y:S02]  /*3dc0*/  IADD3.X R179, R177, R149, RZ, P0, !PT ;  /* 0x00000095b1b37210 */ /* 0x000fe400007fe4ff */
[----:B------:R-:W-:Y:S01]  /*3dd0*/  IADD3 R138, P0, P5, R163, R6, R175 ;  /* 0x00000006a38a7210 */ /* 0x000fe20007d1e0af */
[----:B------:R-:W-:Y:S01]  /*3de0*/  FFMA R139, R129, R146, R128 ;  /* 0x00000092818b7223 */ /* 0x000fe20000000080 */
[----:B------:R-:W-:Y:S01]  /*3df0*/  IMAD.WIDE.U32 R128, R12, 0xf0, R20 ;  /* 0x000000f00c807825 */ /* 0x000fe200078e0014 */
[----:B------:R-:W-:-:S03]  /*3e00*/  ISETP.GT.AND P6, PT, R147, 0x88, PT ;  /* 0x000000889300780c */ /* 0x000fc60003fc4270 */
[----:B------:R-:W-:Y:S01]  /*3e10*/  F2FP.F16.F32.PACK_AB R139, RZ, R139 ;  /* 0x0000008bff8b723e */ /* 0x000fe200000000ff */
[----:B0-----:R-:W-:Y:S02]  /*3e20*/  IMAD.IADD R141, R171, 0x1, R129 ;  /* 0x00000001ab8d7824 */ /* 0x001fe400078e0281 */
[----:B------:R-:W-:Y:S01]  /*3e30*/  @P1 IMAD.MOV.U32 R140, RZ, RZ, R128 ;  /* 0x000000ffff8c1224 */ /* 0x000fe200078e0080 */
[----:B------:R-:W-:Y:S01]  /*3e40*/  PRMT R176, R139, 0x7610, R176 ;  /* 0x000076108bb07816 */ /* 0x000fe200000000b0 */
[----:B------:R-:W-:Y:S01]  /*3e50*/  IMAD.WIDE.U32 R170, R150, 0x78, R178 ;  /* 0x0000007896aa7825 */ /* 0x000fe200078e00b2 */
[----:B------:R-:W-:Y:S02]  /*3e60*/  IADD3.X R139, R165, R7, R173, P0, P5 ;  /* 0x00000007a58b7210 */ /* 0x000fe400007ea4ad */
[----:B------:R-:W-:Y:S01]  /*3e70*/  IADD3 R167, P0, R178, R154, RZ ;  /* 0x0000009ab2a77210 */ /* 0x000fe20007f1e0ff */
[----:B------:R0:W-:Y:S01]  /*3e80*/  @P1 STG.E.U16 desc[UR36][R140.64+0x2], R176 ;  /* 0x000002b08c001986 */ /* 0x0001e2000c101524 */
[----:B------:R-:W-:Y:S01]  /*3e90*/  IMAD.IADD R177, R151, 0x1, R171 ;  /* 0x0000000197b17824 */ /* 0x000fe200078e02ab */
[----:B------:R-:W-:-:S02]  /*3ea0*/  IADD3 R158, P1, P5, R154, R170, R148 ;  /* 0x000000aa9a9e7210 */ /* 0x000fc40007d3e094 */
[----:B------:R-:W-:Y:S01]  /*3eb0*/  IMAD.X R174, R179, 0x1, R157, P0 ;  /* 0x00000001b3ae7824 */ /* 0x000fe200000e069d */
[----:B------:R-:W-:Y:S02]  /*3ec0*/  IADD3 R166, P0, R148, R166, RZ ;  /* 0x000000a694a67210 */ /* 0x000fe40007f1e0ff */
[----:B------:R-:W-:Y:S02]  /*3ed0*/  IADD3.X R160, R157, R177, R149, P1, P5 ;  /* 0x000000b19da07210 */ /* 0x000fe40000fea495 */
[----:B------:R-:W-:-:S04]  /*3ee0*/  LEA R178, P1, R167, R10, 0x1 ;  /* 0x0000000aa7b27211 */ /* 0x000fc800078208ff */
[----:B------:R-:W-:Y:S02]  /*3ef0*/  LEA.HI.X R179, R167, R11, R174, 0x1, P1 ;  /* 0x0000000ba7b37211 */ /* 0x000fe400008f0cae */
[----:B------:R-:W-:Y:S02]  /*3f00*/  ISETP.GT.AND P1, PT, R3, RZ, P6 ;  /* 0x000000ff0300720c */ /* 0x000fe40003724270 */
[----:B------:R-:W-:Y:S01]  /*3f10*/  P2R R167, PR, RZ, 0x40 ;  /* 0x00000040ffa77803 */ /* 0x000fe20000000000 */
[----:B------:R-:W-:Y:S01]  /*3f20*/  IMAD.X R167, R143, 0x1, R149, P0 ;  /* 0x000000018fa77824 */ /* 0x000fe200000e0695 */
[----:B------:R-:W-:-:S09]  /*3f30*/  IADD3 R180, P0, R163, R172, RZ ;  /* 0x000000aca3b47210 */ /* 0x000fd20007f1e0ff */
[----:B0-----:R-:W-:Y:S05]  /*3f40*/  @!P1 BRA `(.L_x_51) ;  /* 0x0000000000049947 */ /* 0x001fea0003800000 */
[----:B------:R0:W5:Y:S02]  /*3f50*/  LDG.E.LTC128B.U16 R164, desc[UR36][R178.64] ;  /* 0x00000024b2a47981 */ /* 0x000164000c1e1520 */
.L_x_51:
[----:B------:R-:W-:Y:S05]  /*3f60*/  BSYNC B1 ;  /* 0x0000000000017941 */ /* 0x000fea0003800000 */
.L_x_50:
[----:B-----5:R-:W-:Y:S01]  /*3f70*/  HADD2.F32 R168, -RZ, R164.H0_H0 ;  /* 0x200000a4ffa87230 */ /* 0x020fe20000004100 */
[----:B------:R-:W-:Y:S01]  /*3f80*/  BSSY B1, `(.L_x_52) ;  /* 0x0000010000017945 */ /* 0x000fe20003800000 */
[----:B------:R-:W-:Y:S02]  /*3f90*/  IMAD.X R181, R169, 0x1, R165, P0 ;  /* 0x00000001a9b57824 */ /* 0x000fe400000e06a5 */
[----:B0-----:R-:W-:-:S04]  /*3fa0*/  IMAD.WIDE.U32 R178, R159, R150, R166 ;  /* 0x000000969fb27225 */ /* 0x001fc800078e00a6 */
[----:B------:R-:W-:-:S04]  /*3fb0*/  FMUL R169, R168, R145 ;  /* 0x00000091a8a97220 */ /* 0x000fc80000400000 */
[----:B------:R-:W-:Y:S01]  /*3fc0*/  FFMA R169, R130, R146, R169 ;  /* 0x0000009282a97223 */ /* 0x000fe200000000a9 */
[----:B------:R-:W-:-:S04]  /*3fd0*/  IADD3 R178, P0, R14, R178, RZ ;  /* 0x000000b20eb27210 */ /* 0x000fc80007f1e0ff */
[----:B------:R-:W-:Y:S02]  /*3fe0*/  F2FP.F16.F32.PACK_AB R169, RZ, R169 ;  /* 0x000000a9ffa9723e */ /* 0x000fe400000000ff */
[----:B------:R-:W-:-:S03]  /*3ff0*/  IADD3.X R179, R15, R161, R179, P0, !PT ;  /* 0x000000a10fb37210 */ /* 0x000fc600007fe4b3 */
[----:B------:R0:W-:Y:S01]  /*4000*/  @P1 STG.E.U16 desc[UR36][R180.64], R169 ;  /* 0x000000a9b4001986 */ /* 0x0001e2000c101524 */
[----:B------:R-:W-:Y:S01]  /*4010*/  ISETP.GT.AND P1, PT, R3, 0x1, P6 ;  /* 0x000000010300780c */ /* 0x000fe20003724270 */
[----:B------:R-:W-:-:S04]  /*4020*/  IMAD.WIDE.U32 R178, R23, R152, R178 ;  /* 0x0000009817b27225 */ /* 0x000fc800078e00b2 */
[----:B------:R-:W-:Y:S01]  /*4030*/  IMAD.IADD R130, R153, 0x1, R179 ;  /* 0x0000000199827824 */ /* 0x000fe200078e02b3 */
[----:B------:R-:W-:-:S04]  /*4040*/  LEA R168, P0, R178, R10, 0x1 ;  /* 0x0000000ab2a87211 */ /* 0x000fc800078008ff */
[----:B0-----:R-:W-:-:S03]  /*4050*/  LEA.HI.X R169, R178, R11, R130, 0x1, P0 ;  /* 0x0000000bb2a97211 */ /* 0x001fc600000f0c82 */
[----:B------:R-:W-:Y:S06]  /*4060*/  @!P1 BRA `(.L_x_53) ;  /* 0x0000000000049947 */ /* 0x000fec0003800000 */
[----:B------:R0:W5:Y:S02]  /*4070*/  LDG.E.LTC128B.U16 R164, desc[UR36][R168.64+0x2] ;  /* 0x00000224a8a47981 */ /* 0x000164000c1e1520 */
.L_x_53:
[----:B------:R-:W-:Y:S05]  /*4080*/  BSYNC B1 ;  /* 0x0000000000017941 */ /* 0x000fea0003800000 */
.L_x_52:
[----:B-----5:R-:W-:Y:S01]  /*4090*/  HADD2.F32 R130, -RZ, R164.H0_H0 ;  /* 0x200000a4ff827230 */ /* 0x020fe20000004100 */
[----:B------:R-:W-:Y:S04]  /*40a0*/  BSSY B1, `(.L_x_54) ;  /* 0x000000a000017945 */ /* 0x000fe80003800000 */
[----:B------:R-:W-:-:S04]  /*40b0*/  FMUL R130, R130, R145 ;  /* 0x0000009182827220 */ /* 0x000fc80000400000 */
[----:B------:R-:W-:Y:S01]  /*40c0*/  FFMA R131, R131, R146, R130 ;  /* 0x0000009283837223 */ /* 0x000fe20000000082 */
[----:B------:R-:W-:-:S04]  /*40d0*/  IADD3 R130, P0, R163, R128, RZ ;  /* 0x00000080a3827210 */ /* 0x000fc80007f1e0ff */
[----:B------:R-:W-:Y:S01]  /*40e0*/  F2FP.F16.F32.PACK_AB R172, RZ, R131 ;  /* 0x00000083ffac723e */ /* 0x000fe200000000ff */
[----:B------:R-:W-:Y:S01]  /*40f0*/  IMAD.X R131, R141, 0x1, R165, P0 ;  /* 0x000000018d837824 */ /* 0x000fe200000e06a5 */
[----:B------:R-:W-:-:S04]  /*4100*/  ISETP.GT.AND P0, PT, R3, 0x8, P2 ;  /* 0x000000080300780c */ /* 0x000fc80001704270 */
[----:B------:R2:W-:Y:S09]  /*4110*/  @P1 STG.E.U16 desc[UR36][R130.64+0x2], R172 ;  /* 0x000002ac82001986 */ /* 0x0005f2000c101524 */
[----:B------:R-:W-:Y:S05]  /*4120*/  @!P0 BRA `(.L_x_55) ;  /* 0x0000000000048947 */ /* 0x000fea0003800000 */
[----:B------:R0:W5:Y:S02]  /*4130*/  LDG.E.LTC128B.U16 R164, desc[UR36][R136.64+0x10] ;  /* 0x0000102488a47981 */ /* 0x000164000c1e1520 */
.L_x_55:
[----:B------:R-:W-:Y:S05]  /*4140*/  BSYNC B1 ;  /* 0x0000000000017941 */ /* 0x000fea0003800000 */
.L_x_54:
[----:B--2--5:R-:W-:Y:S01]  /*4150*/  HADD2.F32 R172, -RZ, R164.H0_H0 ;  /* 0x200000a4ffac7230 */ /* 0x024fe20000004100 */
[----:B------:R-:W-:Y:S01]  /*4160*/  ISETP.GT.AND P1, PT, R3, 0x9, P2 ;  /* 0x000000090300780c */ /* 0x000fe20001724270 */
[----:B------:R-:W-:Y:S01]  /*4170*/  @P0 IMAD.MOV.U32 R178, RZ, RZ, R128 ;  /* 0x000000ffffb20224 */ /* 0x000fe200078e0080 */
[----:B------:R-:W-:Y:S02]  /*4180*/  BSSY B1, `(.L_x_56) ;  /* 0x0000009000017945 */ /* 0x000fe40003800000 */
[----:B------:R-:W-:-:S04]  /*4190*/  FMUL R179, R172, R145 ;  /* 0x00000091acb37220 */ /* 0x000fc80000400000 */
[----:B------:R-:W-:-:S05]  /*41a0*/  FFMA R179, R132, R146, R179 ;  /* 0x0000009284b37223 */ /* 0x000fca00000000b3 */
[----:B------:R-:W-:-:S04]  /*41b0*/  F2FP.F16.F32.PACK_AB R179, RZ, R179 ;  /* 0x000000b3ffb3723e */ /* 0x000fc800000000ff */
[----:B------:R-:W-:Y:S01]  /*41c0*/  PRMT R132, R179, 0x7610, R132 ;  /* 0x00007610b3847816 */ /* 0x000fe20000000084 */
[----:B------:R-:W-:-:S05]  /*41d0*/  @P0 IMAD.MOV.U32 R179, RZ, RZ, R141 ;  /* 0x000000ffffb30224 */ /* 0x000fca00078e008d */
[----:B------:R2:W-:Y:S01]  /*41e0*/  @P0 STG.E.U16 desc[UR36][R178.64+0x10], R132 ;  /* 0x00001084b2000986 */ /* 0x0005e2000c101524 */
[----:B------:R-:W-:Y:S05]  /*41f0*/  @!P1 BRA `(.L_x_57) ;  /* 0x0000000000049947 */ /* 0x000fea0003800000 */
[----:B------:R0:W5:Y:S02]  /*4200*/  LDG.E.LTC128B.U16 R164, desc[UR36][R136.64+0x12] ;  /* 0x0000122488a47981 */ /* 0x000164000c1e1520 */
.L_x_57:
[----:B------:R-:W-:Y:S05]  /*4210*/  BSYNC B1 ;  /* 0x0000000000017941 */ /* 0x000fea0003800000 */
.L_x_56:
[----:B--2--5:R-:W-:Y:S01]  /*4220*/  HADD2.F32 R132, -RZ, R164.H0_H0 ;  /* 0x200000a4ff847230 */ /* 0x024fe20000004100 */
[----:B------:R-:W-:Y:S01]  /*4230*/  ISETP.GT.AND P0, PT, R3, 0x8, P6 ;  /* 0x000000080300780c */ /* 0x000fe20003704270 */
[----:B------:R-:W-:Y:S03]  /*4240*/  BSSY B1, `(.L_x_58) ;  /* 0x000000a000017945 */ /* 0x000fe60003800000 */
[----:B------:R-:W-:-:S04]  /*4250*/  FMUL R132, R132, R145 ;  /* 0x0000009184847220 */ /* 0x000fc80000400000 */
[----:B------:R-:W-:Y:S01]  /*4260*/  FFMA R132, R133, R146, R132 ;  /* 0x0000009285847223 */ /* 0x000fe20000000084 */
[----:B------:R-:W-:-:S04]  /*4270*/  @P1 IMAD.MOV.U32 R133, RZ, RZ, R141 ;  /* 0x000000ffff851224 */ /* 0x000fc800078e008d */
[----:B------:R-:W-:-:S04]  /*4280*/  F2FP.F16.F32.PACK_AB R132, RZ, R132 ;  /* 0x00000084ff84723e */ /* 0x000fc800000000ff */
[----:B------:R-:W-:Y:S01]  /*4290*/  PRMT R172, R132, 0x7610, R172 ;  /* 0x0000761084ac7816 */ /* 0x000fe200000000ac */
[----:B------:R-:W-:-:S05]  /*42a0*/  @P1 IMAD.MOV.U32 R132, RZ, RZ, R128 ;  /* 0x000000ffff841224 */ /* 0x000fca00078e0080 */
[----:B------:R2:W-:Y:S01]  /*42b0*/  @P1 STG.E.U16 desc[UR36][R132.64+0x12], R172 ;  /* 0x000012ac84001986 */ /* 0x0005e2000c101524 */
[----:B------:R-:W-:Y:S05]  /*42c0*/  @!P0 BRA `(.L_x_59) ;  /* 0x0000000000048947 */ /* 0x000fea0003800000 */
[----:B------:R0:W5:Y:S02]  /*42d0*/  LDG.E.LTC128B.U16 R164, desc[UR36][R168.64+0x10] ;  /* 0x00001024a8a47981 */ /* 0x000164000c1e1520 */
.L_x_59:
[----:B------:R-:W-:Y:S05]  /*42e0*/  BSYNC B1 ;  /* 0x0000000000017941 */ /* 0x000fea0003800000 */
.L_x_58:
[----:B--2--5:R-:W-:Y:S01]  /*42f0*/  HADD2.F32 R132, -RZ, R164.H0_H0 ;  /* 0x200000a4ff847230 */ /* 0x024fe20000004100 */
[----:B------:R-:W-:Y:S01]  /*4300*/  BSSY B1, `(.L_x_60) ;  /* 0x000000f000017945 */ /* 0x000fe20003800000 */
[----:B------:R-:W-:-:S04]  /*4310*/  IMAD.WIDE.U32 R142, R150, 0x78, R142 ;  /* 0x00000078968e7825 */ /* 0x000fc800078e008e */
[----:B------:R-:W-:Y:S01]  /*4320*/  FMUL R133, R132, R145 ;  /* 0x0000009184857220 */ /* 0x000fe20000400000 */
[----:B------:R-:W-:-:S03]  /*4330*/  IADD3 R132, P1, R148, R142, RZ ;  /* 0x0000008e94847210 */ /* 0x000fc60007f3e0ff */
[----:B------:R-:W-:Y:S01]  /*4340*/  FFMA R134, R134, R146, R133 ;  /* 0x0000009286867223 */ /* 0x000fe20000000085 */
[----:B------:R-:W-:-:S04]  /*4350*/  IADD3.X R133, R149, R151, R143, P1, !PT ;  /* 0x0000009795857210 */ /* 0x000fc80000ffe48f */
[----:B------:R-:W-:Y:S01]  /*4360*/  F2FP.F16.F32.PACK_AB R134, RZ, R134 ;  /* 0x00000086ff86723e */ /* 0x000fe200000000ff */
[----:B------:R-:W-:-:S04]  /*4370*/  IMAD.WIDE.U32 R132, R159, R150, R132 ;  /* 0x000000969f847225 */ /* 0x000fc800078e0084 */
[----:B------:R2:W-:Y:S01]  /*4380*/  @P0 STG.E.U16 desc[UR36][R130.64+0x10], R134 ;  /* 0x0000108682000986 */ /* 0x0005e2000c101524 */
[----:B------:R-:W-:Y:S02]  /*4390*/  ISETP.GT.AND P0, PT, R3, 0x9, P6 ;  /* 0x000000090300780c */ /* 0x000fe40003704270 */
[----:B------:R-:W-:-:S04]  /*43a0*/  IADD3 R142, P1, R14, R132, RZ ;  /* 0x000000840e8e7210 */ /* 0x000fc80007f3e0ff */
[----:B------:R-:W-:-:S03]  /*43b0*/  IADD3.X R143, R15, R161, R133, P1, !PT ;  /* 0x000000a10f8f7210 */ /* 0x000fc60000ffe485 */
[----:B------:R-:W-:-:S04]  /*43c0*/  IMAD.WIDE.U32 R142, R23, R152, R142 ;  /* 0x00000098178e7225 */ /* 0x000fc800078e008e */
[----:B--2---:R-:W-:Y:S05]  /*43d0*/  @!P0 BRA `(.L_x_61) ;  /* 0x0000000000048947 */ /* 0x004fea0003800000 */
[----:B------:R2:W5:Y:S02]  /*43e0*/  LDG.E.LTC128B.U16 R164, desc[UR36][R168.64+0x12] ;  /* 0x00001224a8a47981 */ /* 0x000564000c1e1520 */
.L_x_61:
[----:B------:R-:W-:Y:S05]  /*43f0*/  BSYNC B1 ;  /* 0x0000000000017941 */ /* 0x000fea0003800000 */
.L_x_60:
[----:B-----5:R-:W-:Y:S01]  /*4400*/  HADD2.F32 R134, -RZ, R164.H0_H0 ;  /* 0x200000a4ff867230 */ /* 0x020fe20000004100 */
[----:B------:R-:W-:Y:S01]  /*4410*/  LEA R132, P1, R142, R10, 0x1 ;  /* 0x0000000a8e847211 */ /* 0x000fe200078208ff */
[----:B------:R-:W-:Y:S01]  /*4420*/  IMAD.IADD R133, R153, 0x1, R143 ;  /* 0x0000000199857824 */ /* 0x000fe200078e028f */
[C---:B------:R-:W-:Y:S01]  /*4430*/  SHF.L.U64.HI R143, R12.reuse, 0x8, R13 ;  /* 0x000000080c8f7819 */ /* 0x040fe2000001020d */
[----:B------:R-:W-:Y:S02]  /*4440*/  IMAD.SHL.U32 R155, R12, 0x100, RZ ;  /* 0x000001000c9b7824 */ /* 0x000fe400078e00ff */
[----:B------:R-:W-:Y:S01]  /*4450*/  FMUL R134, R134, R145 ;  /* 0x0000009186867220 */ /* 0x000fe20000400000 */
[----:B------:R-:W-:Y:S01]  /*4460*/  IMAD.WIDE.U32 R166, R150, 0x78, R166 ;  /* 0x0000007896a67825 */ /* 0x000fe200078e00a6 */
[----:B------:R-:W-:Y:S02]  /*4470*/  LEA.HI.X R133, R142, R11, R133, 0x1, P1 ;  /* 0x0000000b8e857211 */ /* 0x000fe400008f0c85 */
[----:B------:R-:W-:Y:S01]  /*4480*/  IADD3 R154, P1, R154, R170, RZ ;  /* 0x000000aa9a9a7210 */ /* 0x000fe20007f3e0ff */
[----:B------:R-:W-:-:S04]  /*4490*/  FFMA R134, R135, R146, R134 ;  /* 0x0000009287867223 */ /* 0x000fc80000000086 */
[----:B------:R-:W-:Y:S01]  /*44a0*/  IMAD.X R157, R177, 0x1, R157, P1 ;  /* 0x00000001b19d7824 */ /* 0x000fe200008e069d */
[C---:B------:R-:W-:Y:S02]  /*44b0*/  LEA R156, P1, R154.reuse, R10, 0x1 ;  /* 0x0000000a9a9c7211 */ /* 0x040fe400078208ff */
[----:B------:R-:W-:Y:S02]  /*44c0*/  F2FP.F16.F32.PACK_AB R135, RZ, R134 ;  /* 0x00000086ff87723e */ /* 0x000fe400000000ff */
[----:B------:R-:W-:Y:S02]  /*44d0*/  LEA.HI.X R157, R154, R11, R157, 0x1, P1 ;  /* 0x0000000b9a9d7211 */ /* 0x000fe400008f0c9d */
[----:B------:R-:W-:Y:S02]  /*44e0*/  IADD3 R134, P1, R175, R6, RZ ;  /* 0x00000006af867210 */ /* 0x000fe40007f3e0ff */
[----:B------:R-:W-:-:S03]  /*44f0*/  PRMT R154, R135, 0x7610, R154 ;  /* 0x00007610879a7816 */ /* 0x000fc6000000009a */
[----:B------:R-:W-:Y:S02]  /*4500*/  IMAD.X R135, R173, 0x1, R7, P1 ;  /* 0x00000001ad877824 */ /* 0x000fe400008e0607 */
[----:B------:R0:W-:Y:S01]  /*4510*/  @P0 STG.E.U16 desc[UR36][R130.64+0x12], R154 ;  /* 0x0000129a82000986 */ /* 0x0001e2000c101524 */
[----:B------:R-:W-:-:S04]  /*4520*/  IADD3 R12, P0, P1, R163, R128, R155 ;  /* 0x00000080a30c7210 */ /* 0x000fc8000791e09b */
[----:B------:R-:W-:Y:S02]  /*4530*/  IADD3.X R13, R165, R141, R143, P0, P1 ;  /* 0x0000008da50d7210 */ /* 0x000fe400007e248f */
[----:B------:R-:W-:Y:S02]  /*4540*/  IADD3 R148, P0, R148, R166, RZ ;  /* 0x000000a694947210 */ /* 0x000fe40007f1e0ff */
[----:B------:R-:W-:Y:S02]  /*4550*/  ISETP.GT.AND P1, PT, R147, 0x100, PT ;  /* 0x000001009300780c */ /* 0x000fe40003f24270 */
[----:B------:R-:W-:Y:S02]  /*4560*/  IADD3.X R149, R149, R151, R167, P0, !PT ;  /* 0x0000009795957210 */ /* 0x000fe400007fe4a7 */
[----:B------:R-:W-:-:S13]  /*4570*/  ISETP.GT.AND P0, PT, R3, RZ, P1 ;  /* 0x000000ff0300720c */ /* 0x000fda0000f04270 */
[----:B------:R-:W3:Y:S01]  /*4580*/  @P0 LDG.E.LTC128B.U16 R164, desc[UR36][R156.64] ;  /* 0x000000249ca40981 */ /* 0x000ee2000c1e1520 */
[----:B------:R-:W-:Y:S01]  /*4590*/  BSSY B1, `(.L_x_62) ;  /* 0x000000d000017945 */ /* 0x000fe20003800000 */
[----:B---3--:R-:W-:-:S05]  /*45a0*/  HADD2.F32 R142, -RZ, R164.H0_H0 ;  /* 0x200000a4ff8e7230 */ /* 0x008fca0000004100 */
[----:B------:R-:W-:-:S04]  /*45b0*/  FMUL R151, R142, R145 ;  /* 0x000000918e977220 */ /* 0x000fc80000400000 */
[----:B------:R-:W-:-:S05]  /*45c0*/  FFMA R151, R120, R146, R151 ;  /* 0x0000009278977223 */ /* 0x000fca0000000097 */
[----:B------:R-:W-:-:S04]  /*45d0*/  F2FP.F16.F32.PACK_AB R151, RZ, R151 ;  /* 0x00000097ff97723e */ /* 0x000fc800000000ff */
[----:B------:R-:W-:Y:S01]  /*45e0*/  PRMT R120, R151, 0x7610, R120 ;  /* 0x0000761097787816 */ /* 0x000fe20000000078 */
[----:B------:R-:W-:-:S04]  /*45f0*/  IMAD.WIDE.U32 R150, R159, R150, R148 ;  /* 0x000000969f967225 */ /* 0x000fc800078e0094 */
[----:B------:R0:W-:Y:S01]  /*4600*/  @P0 STG.E.U16 desc[UR36][R134.64], R120 ;  /* 0x0000007886000986 */ /* 0x0001e2000c101524 */
[----:B------:R-:W-:-:S04]  /*4610*/  IADD3 R14, P0, R14, R150, RZ ;  /* 0x000000960e0e7210 */ /* 0x000fc80007f1e0ff */
[----:B------:R-:W-:Y:S02]  /*4620*/  IADD3.X R15, R15, R161, R151, P0, !PT ;  /* 0x000000a10f0f7210 */ /* 0x000fe400007fe497 */
[----:B------:R-:W-:-:S13]  /*4630*/  ISETP.GT.AND P0, PT, R3, 0x1, P1 ;  /* 0x000000010300780c */ /* 0x000fda0000f04270 */
[----:B0-----:R-:W-:Y:S05]  /*4640*/  @!P0 BRA `(.L_x_63) ;  /* 0x0000000000048947 */ /* 0x001fea0003800000 */
[----:B------:R0:W5:Y:S02]  /*4650*/  LDG.E.LTC128B.U16 R164, desc[UR36][R132.64+0x2] ;  /* 0x0000022484a47981 */ /* 0x000164000c1e1520 */
.L_x_63:
[----:B------:R-:W-:Y:S05]  /*4660*/  BSYNC B1 ;  /* 0x0000000000017941 */ /* 0x000fea0003800000 */
.L_x_62:
[----:B-----5:R-:W-:Y:S01]  /*4670*/  HADD2.F32 R120, -RZ, R164.H0_H0 ;  /* 0x200000a4ff787230 */ /* 0x020fe20000004100 */
[----:B------:R-:W-:Y:S04]  /*4680*/  BSSY B1, `(.L_x_64) ;  /* 0x0000012000017945 */ /* 0x000fe80003800000 */
[----:B------:R-:W-:-:S04]  /*4690*/  FMUL R120, R120, R145 ;  /* 0x0000009178787220 */ /* 0x000fc80000400000 */
[----:B------:R-:W-:-:S05]  /*46a0*/  FFMA R120, R121, R146, R120 ;  /* 0x0000009279787223 */ /* 0x000fca0000000078 */
[----:B------:R-:W-:-:S04]  /*46b0*/  F2FP.F16.F32.PACK_AB R120, RZ, R120 ;  /* 0x00000078ff78723e */ /* 0x000fc800000000ff */
[----:B------:R-:W-:Y:S01]  /*46c0*/  PRMT R142, R120, 0x7610, R142 ;  /* 0x00007610788e7816 */ /* 0x000fe2000000008e */
[----:B------:R-:W-:-:S04]  /*46d0*/  IMAD.WIDE.U32 R120, R23, R152, R14 ;  /* 0x0000009817787225 */ /* 0x000fc800078e000e */
[----:B------:R3:W-:Y:S01]  /*46e0*/  @P0 STG.E.U16 desc[UR36][R134.64+0x2], R142 ;  /* 0x0000028e86000986 */ /* 0x0007e2000c101524 */
[----:B------:R-:W-:Y:S01]  /*46f0*/  LEA R14, P0, R158, R10, 0x1 ;  /* 0x0000000a9e0e7211 */ /* 0x000fe200078008ff */
[----:B------:R-:W-:-:S03]  /*4700*/  IMAD.IADD R153, R153, 0x1, R121 ;  /* 0x0000000199997824 */ /* 0x000fc600078e0279 */
[----:B------:R-:W-:Y:S02]  /*4710*/  LEA.HI.X R15, R158, R11, R160, 0x1, P0 ;  /* 0x0000000b9e0f7211 */ /* 0x000fe400000f0ca0 */
[----:B------:R-:W-:-:S04]  /*4720*/  LEA R10, P0, R120, R10, 0x1 ;  /* 0x0000000a780a7211 */ /* 0x000fc800078008ff */
[----:B------:R-:W-:Y:S02]  /*4730*/  LEA.HI.X R11, R120, R11, R153, 0x1, P0 ;  /* 0x0000000b780b7211 */ /* 0x000fe400000f0c99 */
[----:B------:R-:W-:-:S05]  /*4740*/  IADD3 R120, P0, R134, R163, RZ ;  /* 0x000000a386787210 */ /* 0x000fca0007f1e0ff */
[----:B------:R-:W-:Y:S01]  /*4750*/  IMAD.X R121, R135, 0x1, R165, P0 ;  /* 0x0000000187797824 */ /* 0x000fe200000e06a5 */
[----:B------:R-:W-:-:S04]  /*4760*/  ISETP.GT.AND P0, PT, R147, 0x108, PT ;  /* 0x000001089300780c */ /* 0x000fc80003f04270 */
[----:B------:R-:W-:-:S13]  /*4770*/  ISETP.GT.AND P5, PT, R3, RZ, P0 ;  /* 0x000000ff0300720c */ /* 0x000fda00007a4270 */
[----:B---3--:R-:W-:Y:S05]  /*4780*/  @!P5 BRA `(.L_x_65) ;  /* 0x000000000004d947 */ /* 0x008fea0003800000 */
[----:B------:R3:W5:Y:S02]  /*4790*/  LDG.E.LTC128B.U16 R164, desc[UR36][R14.64] ;  /* 0x000000240ea47981 */ /* 0x000764000c1e1520 */
.L_x_65:
[----:B------:R-:W-:Y:S05]  /*47a0*/  BSYNC B1 ;  /* 0x0000000000017941 */ /* 0x000fea0003800000 */
.L_x_64:
[----:B---3-5:R-:W-:Y:S01]  /*47b0*/  HADD2.F32 R14, -RZ, R164.H0_H0 ;  /* 0x200000a4ff0e7230 */ /* 0x028fe20000004100 */
[----:B------:R-:W-:Y:S04]  /*47c0*/  BSSY B1, `(.L_x_66) ;  /* 0x0000008000017945 */ /* 0x000fe80003800000 */
[----:B------:R-:W-:-:S04]  /*47d0*/  FMUL R15, R14, R145 ;  /* 0x000000910e0f7220 */ /* 0x000fc80000400000 */
[----:B------:R-:W-:-:S05]  /*47e0*/  FFMA R15, R122, R146, R15 ;  /* 0x000000927a0f7223 */ /* 0x000fca000000000f */
[----:B------:R-:W-:-:S05]  /*47f0*/  F2FP.F16.F32.PACK_AB R15, RZ, R15 ;  /* 0x0000000fff0f723e */ /* 0x000fca00000000ff */
[----:B------:R3:W-:Y:S01]  /*4800*/  @P5 STG.E.U16 desc[UR36][R120.64], R15 ;  /* 0x0000000f78005986 */ /* 0x0007e2000c101524 */
[----:B------:R-:W-:-:S13]  /*4810*/  ISETP.GT.AND P5, PT, R3, 0x1, P0 ;  /* 0x000000010300780c */ /* 0x000fda00007a4270 */
[----:B---3--:R-:W-:Y:S05]  /*4820*/  @!P5 BRA `(.L_x_67) ;  /* 0x000000000004d947 */ /* 0x008fea0003800000 */
[----:B------:R3:W5:Y:S02]  /*4830*/  LDG.E.LTC128B.U16 R164, desc[UR36][R10.64+0x2] ;  /* 0x000002240aa47981 */ /* 0x000764000c1e1520 */
.L_x_67:
[----:B------:R-:W-:Y:S05]  /*4840*/  BSYNC B1 ;  /* 0x0000000000017941 */ /* 0x000fea0003800000 */
.L_x_66:
[----:B-----5:R-:W-:Y:S01]  /*4850*/  HADD2.F32 R14, -RZ, R164.H0_H0 ;  /* 0x200000a4ff0e7230 */ /* 0x020fe20000004100 */
[----:B------:R-:W-:Y:S04]  /*4860*/  BSSY B1, `(.L_x_68) ;  /* 0x0000008000017945 */ /* 0x000fe80003800000 */
[----:B------:R-:W-:-:S04]  /*4870*/  FMUL R14, R14, R145 ;  /* 0x000000910e0e7220 */ /* 0x000fc80000400000 */
[----:B------:R-:W-:-:S05]  /*4880*/  FFMA R14, R123, R146, R14 ;  /* 0x000000927b0e7223 */ /* 0x000fca000000000e */
[----:B------:R-:W-:-:S05]  /*4890*/  F2FP.F16.F32.PACK_AB R14, RZ, R14 ;  /* 0x0000000eff0e723e */ /* 0x000fca00000000ff */
[----:B------:R0:W-:Y:S01]  /*48a0*/  @P5 STG.E.U16 desc[UR36][R120.64+0x2], R14 ;  /* 0x0000020e78005986 */ /* 0x0001e2000c101524 */
[----:B------:R-:W-:-:S13]  /*48b0*/  ISETP.GT.AND P5, PT, R3, 0x8, P1 ;  /* 0x000000080300780c */ /* 0x000fda0000fa4270 */
[----:B0-----:R-:W-:Y:S05]  /*48c0*/  @!P5 BRA `(.L_x_69) ;  /* 0x000000000004d947 */ /* 0x001fea0003800000 */
[----:B------:R0:W5:Y:S02]  /*48d0*/  LDG.E.LTC128B.U16 R164, desc[UR36][R132.64+0x10] ;  /* 0x0000102484a47981 */ /* 0x000164000c1e1520 */
.L_x_69:
[----:B------:R-:W-:Y:S05]  /*48e0*/  BSYNC B1 ;  /* 0x0000000000017941 */ /* 0x000fea0003800000 */
.L_x_68:
[----:B-----5:R-:W-:Y:S01]  /*48f0*/  HADD2.F32 R14, -RZ, R164.H0_H0 ;  /* 0x200000a4ff0e7230 */ /* 0x020fe20000004100 */
[----:B------:R-:W-:Y:S04]  /*4900*/  BSSY B1, `(.L_x_70) ;  /* 0x000000b000017945 */ /* 0x000fe80003800000 */
[----:B------:R-:W-:Y:S01]  /*4910*/  FMUL R15, R14, R145 ;  /* 0x000000910e0f7220 */ /* 0x000fe20000400000 */
[----:B------:R-:W-:-:S03]  /*4920*/  @P5 IMAD.MOV.U32 R14, RZ, RZ, R134 ;  /* 0x000000ffff0e5224 */ /* 0x000fc600078e0086 */
[----:B------:R-:W-:-:S05]  /*4930*/  FFMA R15, R124, R146, R15 ;  /* 0x000000927c0f7223 */ /* 0x000fca000000000f */
[----:B------:R-:W-:-:S04]  /*4940*/  F2FP.F16.F32.PACK_AB R15, RZ, R15 ;  /* 0x0000000fff0f723e */ /* 0x000fc800000000ff */
[----:B------:R-:W-:Y:S01]  /*4950*/  PRMT R23, R15, 0x7610, R23 ;  /* 0x000076100f177816 */ /* 0x000fe20000000017 */
[----:B------:R-:W-:-:S05]  /*4960*/  @P5 IMAD.MOV.U32 R15, RZ, RZ, R135 ;  /* 0x000000ffff0f5224 */ /* 0x000fca00078e0087 */
[----:B------:R0:W-:Y:S01]  /*4970*/  @P5 STG.E.U16 desc[UR36][R14.64+0x10], R23 ;  /* 0x000010170e005986 */ /* 0x0001e2000c101524 */
[----:B------:R-:W-:-:S13]  /*4980*/  ISETP.GT.AND P5, PT, R3, 0x9, P1 ;  /* 0x000000090300780c */ /* 0x000fda0000fa4270 */
[----:B0-----:R-:W-:Y:S05]  /*4990*/  @!P5 BRA `(.L_x_71) ;  /* 0x000000000004d947 */ /* 0x001fea0003800000 */
[----:B------:R0:W5:Y:S02]  /*49a0*/  LDG.E.LTC128B.U16 R164, desc[UR36][R132.64+0x12] ;  /* 0x0000122484a47981 */ /* 0x000164000c1e1520 */
.L_x_71:
[----:B------:R-:W-:Y:S05]  /*49b0*/  BSYNC B1 ;  /* 0x0000000000017941 */ /* 0x000fea0003800000 */
.L_x_70:
[----:B-----5:R-:W-:Y:S01]  /*49c0*/  HADD2.F32 R14, -RZ, R164.H0_H0 ;  /* 0x200000a4ff0e7230 */ /* 0x020fe20000004100 */
[----:B------:R-:W-:Y:S01]  /*49d0*/  BSSY B1, `(.L_x_72) ;  /* 0x000000d000017945 */ /* 0x000fe20003800000 */
[----:B------:R-:W-:-:S03]  /*49e0*/  @P5 IMAD.MOV.U32 R15, RZ, RZ, R135 ;  /* 0x000000ffff0f5224 */ /* 0x000fc600078e0087 */
[----:B------:R-:W-:-:S04]  /*49f0*/  FMUL R14, R14, R145 ;  /* 0x000000910e0e7220 */ /* 0x000fc80000400000 */
[----:B------:R-:W-:-:S05]  /*4a00*/  FFMA R14, R125, R146, R14 ;  /* 0x000000927d0e7223 */ /* 0x000fca000000000e */
[----:B------:R-:W-:-:S04]  /*4a10*/  F2FP.F16.F32.PACK_AB R14, RZ, R14 ;  /* 0x0000000eff0e723e */ /* 0x000fc800000000ff */
[----:B------:R-:W-:Y:S01]  /*4a20*/  PRMT R23, R14, 0x7610, R23 ;  /* 0x000076100e177816 */ /* 0x000fe20000000017 */
[----:B------:R-:W-:-:S05]  /*4a30*/  @P5 IMAD.MOV.U32 R14, RZ, RZ, R134 ;  /* 0x000000ffff0e5224 */ /* 0x000fca00078e0086 */
[----:B------:R0:W-:Y:S01]  /*4a40*/  @P5 STG.E.U16 desc[UR36][R14.64+0x12], R23 ;  /* 0x000012170e005986 */ /* 0x0001e2000c101524 */
[----:B------:R-:W-:-:S05]  /*4a50*/  IADD3 R122, P5, R134, R163, RZ ;  /* 0x000000a3867a7210 */ /* 0x000fca0007fbe0ff */
[----:B------:R-:W-:Y:S01]  /*4a60*/  IMAD.X R123, R135, 0x1, R165, P5 ;  /* 0x00000001877b7824 */ /* 0x000fe200028e06a5 */
[----:B------:R-:W-:-:S13]  /*4a70*/  ISETP.GT.AND P5, PT, R3, 0x8, P0 ;  /* 0x000000080300780c */ /* 0x000fda00007a4270 */
[----:B0-----:R-:W-:Y:S05]  /*4a80*/  @!P5 BRA `(.L_x_73) ;  /* 0x000000000004d947 */ /* 0x001fea0003800000 */
[----:B------:R0:W5:Y:S02]  /*4a90*/  LDG.E.LTC128B.U16 R164, desc[UR36][R10.64+0x10] ;  /* 0x000010240aa47981 */ /* 0x000164000c1e1520 */
.L_x_73:
[----:B------:R-:W-:Y:S05]  /*4aa0*/  BSYNC B1 ;  /* 0x0000000000017941 */ /* 0x000fea0003800000 */
.L_x_72:
[----:B-----5:R-:W-:Y:S01]  /*4ab0*/  HADD2.F32 R14, -RZ, R164.H0_H0 ;  /* 0x200000a4ff0e7230 */ /* 0x020fe20000004100 */
[----:B------:R-:W-:Y:S04]  /*4ac0*/  BSSY B1, `(.L_x_74) ;  /* 0x000000c000017945 */ /* 0x000fe80003800000 */
[----:B------:R-:W-:-:S04]  /*4ad0*/  FMUL R15, R14, R145 ;  /* 0x000000910e0f7220 */ /* 0x000fc80000400000 */
[----:B------:R-:W-:-:S05]  /*4ae0*/  FFMA R15, R126, R146, R15 ;  /* 0x000000927e0f7223 */ /* 0x000fca000000000f */
[----:B------:R-:W-:-:S05]  /*4af0*/  F2FP.F16.F32.PACK_AB R15, RZ, R15 ;  /* 0x0000000fff0f723e */ /* 0x000fca00000000ff */
[----:B------:R1:W-:Y:S01]  /*4b00*/  @P5 STG.E.U16 desc[UR36][R122.64+0x10], R15 ;  /* 0x0000100f7a005986 */ /* 0x0003e2000c101524 */
[----:B------:R-:W-:-:S05]  /*4b10*/  IADD3 R14, P5, R155, R128, RZ ;  /* 0x000000809b0e7210 */ /* 0x000fca0007fbe0ff */
[----:B-1----:R-:W-:Y:S01]  /*4b20*/  IMAD.X R15, R141, 0x1, R143, P5 ;  /* 0x000000018d0f7824 */ /* 0x002fe200028e068f */
[----:B------:R-:W-:-:S05]  /*4b30*/  IADD3 R120, P5, R163, R14, RZ ;  /* 0x0000000ea3787210 */ /* 0x000fca0007fbe0ff */
[----:B------:R-:W-:Y:S01]  /*4b40*/  IMAD.X R121, R165, 0x1, R15, P5 ;  /* 0x00000001a5797824 */ /* 0x000fe200028e060f */
[----:B------:R-:W-:-:S13]  /*4b50*/  ISETP.GT.AND P5, PT, R3, 0x9, P0 ;  /* 0x000000090300780c */ /* 0x000fda00007a4270 */
[----:B------:R-:W-:Y:S05]  /*4b60*/  @!P5 BRA `(.L_x_75) ;  /* 0x000000000004d947 */ /* 0x000fea0003800000 */
[----:B------:R1:W5:Y:S02]  /*4b70*/  LDG.E.LTC128B.U16 R164, desc[UR36][R10.64+0x12] ;  /* 0x000012240aa47981 */ /* 0x000364000c1e1520 */
.L_x_75:
[----:B------:R-:W-:Y:S05]  /*4b80*/  BSYNC B1 ;  /* 0x0000000000017941 */ /* 0x000fea0003800000 */
.L_x_74:
        /* <DEDUP_REMOVED lines=9> */
.L_x_77:
[----:B------:R-:W-:Y:S05]  /*4c20*/  BSYNC B1 ;  /* 0x0000000000017941 */ /* 0x000fea0003800000 */
.L_x_76:
        /* <DEDUP_REMOVED lines=9> */
.L_x_79:
[----:B------:R-:W-:Y:S05]  /*4cc0*/  BSYNC B1 ;  /* 0x0000000000017941 */ /* 0x000fea0003800000 */
.L_x_78:
        /* <DEDUP_REMOVED lines=9> */
.L_x_81:
[----:B------:R-:W-:Y:S05]  /*4d60*/  BSYNC B1 ;  /* 0x0000000000017941 */ /* 0x000fea0003800000 */
.L_x_80:
        /* <DEDUP_REMOVED lines=9> */
.L_x_83:
[----:B------:R-:W-:Y:S05]  /*4e00*/  BSYNC B1 ;  /* 0x0000000000017941 */ /* 0x000fea0003800000 */
.L_x_82:
        /* <DEDUP_REMOVED lines=9> */
.L_x_85:
[----:B------:R-:W-:Y:S05]  /*4ea0*/  BSYNC B1 ;  /* 0x0000000000017941 */ /* 0x000fea0003800000 */
.L_x_84:
        /* <DEDUP_REMOVED lines=9> */
.L_x_87:
[----:B------:R-:W-:Y:S05]  /*4f40*/  BSYNC B1 ;  /* 0x0000000000017941 */ /* 0x000fea0003800000 */
.L_x_86:
        /* <DEDUP_REMOVED lines=9> */
.L_x_89:
[----:B------:R-:W-:Y:S05]  /*4fe0*/  BSYNC B1 ;  /* 0x0000000000017941 */ /* 0x000fea0003800000 */
.L_x_88:
        /* <DEDUP_REMOVED lines=9> */
.L_x_91:
[----:B------:R-:W-:Y:S05]  /*5080*/  BSYNC B1 ;  /* 0x0000000000017941 */ /* 0x000fea0003800000 */
.L_x_90:
        /* <DEDUP_REMOVED lines=9> */
.L_x_93:
[----:B------:R-:W-:Y:S05]  /*5120*/  BSYNC B1 ;  /* 0x0000000000017941 */ /* 0x000fea0003800000 */
.L_x_92:
[----:B-----5:R-:W-:Y:S01]  /*5130*/  HADD2.F32 R112, -RZ, R164.H0_H0 ;  /* 0x200000a4ff707230 */ /* 0x020fe20000004100 */
[----:B------:R-:W-:Y:S01]  /*5140*/  BSSY B1, `(.L_x_94) ;  /* 0x000000a000017945 */ /* 0x000fe20003800000 */
[----:B------:R-:W-:-:S03]  /*5150*/  @P5 IMAD.MOV.U32 R113, RZ, RZ, R141 ;  /* 0x000000ffff715224 */ /* 0x000fc600078e008d */
[----:B------:R-:W-:Y:S01]  /*5160*/  FMUL R23, R112, R145 ;  /* 0x0000009170177220 */ /* 0x000fe20000400000 */
[----:B------:R-:W-:-:S03]  /*5170*/  @P5 IMAD.MOV.U32 R112, RZ, RZ, R128 ;  /* 0x000000ffff705224 */ /* 0x000fc600078e0080 */
[----:B------:R-:W-:-:S05]  /*5180*/  FFMA R23, R104, R146, R23 ;  /* 0x0000009268177223 */ /* 0x000fca0000000017 */
[----:B------:R-:W-:-:S05]  /*5190*/  F2FP.F16.F32.PACK_AB R23, RZ, R23 ;  /* 0x00000017ff17723e */ /* 0x000fca00000000ff */
[----:B------:R0:W-:Y:S01]  /*51a0*/  @P5 STG.E.U16 desc[UR36][R112.64+0x20], R23 ;  /* 0x0000201770005986 */ /* 0x0001e2000c101524 */
[----:B------:R-:W-:-:S13]  /*51b0*/  ISETP.GT.AND P5, PT, R3, 0x11, P2 ;  /* 0x000000110300780c */ /* 0x000fda00017a4270 */
[----:B0-----:R-:W-:Y:S05]  /*51c0*/  @!P5 BRA `(.L_x_95) ;  /* 0x000000000004d947 */ /* 0x001fea0003800000 */
[----:B------:R0:W5:Y:S02]  /*51d0*/  LDG.E.LTC128B.U16 R164, desc[UR36][R136.64+0x22] ;  /* 0x0000222488a47981 */ /* 0x000164000c1e1520 */
.L_x_95:
[----:B------:R-:W-:Y:S05]  /*51e0*/  BSYNC B1 ;  /* 0x0000000000017941 */ /* 0x000fea0003800000 */
.L_x_94:
[----:B-----5:R-:W-:Y:S01]  /*51f0*/  HADD2.F32 R104, -RZ, R164.H0_H0 ;  /* 0x200000a4ff687230 */ /* 0x020fe20000004100 */
[----:B------:R-:W-:Y:S04]  /*5200*/  BSSY B1, `(.L_x_96) ;  /* 0x000000b000017945 */ /* 0x000fe80003800000 */
[----:B------:R-:W-:-:S04]  /*5210*/  FMUL R104, R104, R145 ;  /* 0x0000009168687220 */ /* 0x000fc80000400000 */
[----:B------:R-:W-:Y:S01]  /*5220*/  FFMA R104, R105, R146, R104 ;  /* 0x0000009269687223 */ /* 0x000fe20000000068 */
[----:B------:R-:W-:-:S04]  /*5230*/  @P5 MOV R105, R141 ;  /* 0x0000008d00695202 */ /* 0x000fc80000000f00 */
[----:B------:R-:W-:-:S04]  /*5240*/  F2FP.F16.F32.PACK_AB R104, RZ, R104 ;  /* 0x00000068ff68723e */ /* 0x000fc800000000ff */
[----:B------:R-:W-:Y:S01]  /*5250*/  PRMT R23, R104, 0x7610, R23 ;  /* 0x0000761068177816 */ /* 0x000fe20000000017 */
[----:B------:R-:W-:-:S05]  /*5260*/  @P5 IMAD.MOV.U32 R104, RZ, RZ, R128 ;  /* 0x000000ffff685224 */ /* 0x000fca00078e0080 */
[----:B------:R0:W-:Y:S01]  /*5270*/  @P5 STG.E.U16 desc[UR36][R104.64+0x22], R23 ;  /* 0x0000221768005986 */ /* 0x0001e2000c101524 */
[----:B------:R-:W-:-:S13]  /*5280*/  ISETP.GT.AND P5, PT, R3, 0x10, P6 ;  /* 0x000000100300780c */ /* 0x000fda00037a4270 */
[----:B0-----:R-:W-:Y:S05]  /*5290*/  @!P5 BRA `(.L_x_97) ;  /* 0x000000000004d947 */ /* 0x001fea0003800000 */
[----:B------:R0:W5:Y:S02]  /*52a0*/  LDG.E.LTC128B.U16 R164, desc[UR36][R168.64+0x20] ;  /* 0x00002024a8a47981 */ /* 0x000164000c1e1520 */
.L_x_97:
[----:B------:R-:W-:Y:S05]  /*52b0*/  BSYNC B1 ;  /* 0x0000000000017941 */ /* 0x000fea0003800000 */
.L_x_96:
        /* <DEDUP_REMOVED lines=11> */
.L_x_99:
[----:B------:R-:W-:Y:S05]  /*5370*/  BSYNC B1 ;  /* 0x0000000000017941 */ /* 0x000fea0003800000 */
.L_x_98:
        /* <DEDUP_REMOVED lines=12> */
.L_x_101:
[----:B------:R-:W-:Y:S05]  /*5440*/  BSYNC B1 ;  /* 0x0000000000017941 */ /* 0x000fea0003800000 */
.L_x_100:
        /* <DEDUP_REMOVED lines=11> */
.L_x_103:
[----:B------:R-:W-:Y:S05]  /*5500*/  BSYNC B1 ;  /* 0x0000000000017941 */ /* 0x000fea0003800000 */
.L_x_102:
        /* <DEDUP_REMOVED lines=12> */
.L_x_105:
[----:B------:R-:W-:Y:S05]  /*55d0*/  BSYNC B1 ;  /* 0x0000000000017941 */ /* 0x000fea0003800000 */
.L_x_104:
        /* <DEDUP_REMOVED lines=11> */
.L_x_107:
[----:B------:R-:W-:Y:S05]  /*5690*/  BSYNC B1 ;  /* 0x0000000000017941 */ /* 0x000fea0003800000 */
.L_x_106:
[----:B-----5:R-:W-:Y:S02]  /*56a0*/  HADD2.F32 R104, -RZ, R164.H0_H0 ;  /* 0x200000a4ff687230 */ /* 0x020fe40000004100 */
        /* <DEDUP_REMOVED lines=8> */
[----:B------:R-:W2:Y:S01]  /*5730*/  @P5 LDG.E.LTC128B.U16 R164, desc[UR36][R132.64+0x20] ;  /* 0x0000202484a45981 */ /* 0x000ea2000c1e1520 */
[----:B------:R-:W-:Y:S01]  /*5740*/  BSSY B1, `(.L_x_108) ;  /* 0x0000009000017945 */ /* 0x000fe20003800000 */
[----:B--2---:R-:W-:-:S05]  /*5750*/  HADD2.F32 R106, -RZ, R164.H0_H0 ;  /* 0x200000a4ff6a7230 */ /* 0x004fca0000004100 */
[----:B------:R-:W-:-:S04]  /*5760*/  FMUL R23, R106, R145 ;  /* 0x000000916a177220 */ /* 0x000fc80000400000 */
[----:B------:R-:W-:-:S05]  /*5770*/  FFMA R23, R96, R146, R23 ;  /* 0x0000009260177223 */ /* 0x000fca0000000017 */
[----:B------:R-:W-:-:S05]  /*5780*/  F2FP.F16.F32.PACK_AB R23, RZ, R23 ;  /* 0x00000017ff17723e */ /* 0x000fca00000000ff */
[----:B------:R0:W-:Y:S01]  /*5790*/  @P5 STG.E.U16 desc[UR36][R14.64+0x20], R23 ;  /* 0x000020170e005986 */ /* 0x0001e2000c101524 */
[----:B------:R-:W-:-:S13]  /*57a0*/  ISETP.GT.AND P5, PT, R3, 0x11, P1 ;  /* 0x000000110300780c */ /* 0x000fda0000fa4270 */
[----:B0-----:R-:W-:Y:S05]  /*57b0*/  @!P5 BRA `(.L_x_109) ;  /* 0x000000000004d947 */ /* 0x001fea0003800000 */
[----:B------:R0:W5:Y:S02]  /*57c0*/  LDG.E.LTC128B.U16 R164, desc[UR36][R132.64+0x22] ;  /* 0x0000222484a47981 */ /* 0x000164000c1e1520 */
.L_x_109:
[----:B------:R-:W-:Y:S05]  /*57d0*/  BSYNC B1 ;  /* 0x0000000000017941 */ /* 0x000fea0003800000 */
.L_x_108:
[----:B-----5:R-:W-:Y:S01]  /*57e0*/  HADD2.F32 R96, -RZ, R164.H0_H0 ;  /* 0x200000a4ff607230 */ /* 0x020fe20000004100 */
[----:B------:R-:W-:Y:S04]  /*57f0*/  BSSY B1, `(.L_x_110) ;  /* 0x0000008000017945 */ /* 0x000fe80003800000 */
[----:B------:R-:W-:-:S04]  /*5800*/  FMUL R96, R96, R145 ;  /* 0x0000009160607220 */ /* 0x000fc80000400000 */
[----:B------:R-:W-:-:S05]  /*5810*/  FFMA R96, R97, R146, R96 ;  /* 0x0000009261607223 */ /* 0x000fca0000000060 */
[----:B------:R-:W-:-:S05]  /*5820*/  F2FP.F16.F32.PACK_AB R96, RZ, R96 ;  /* 0x00000060ff60723e */ /* 0x000fca00000000ff */
[----:B------:R2:W-:Y:S01]  /*5830*/  @P5 STG.E.U16 desc[UR36][R14.64+0x22], R96 ;  /* 0x000022600e005986 */ /* 0x0005e2000c101524 */
[----:B------:R-:W-:-:S13]  /*5840*/  ISETP.GT.AND P5, PT, R3, 0x10, P0 ;  /* 0x000000100300780c */ /* 0x000fda00007a4270 */
[----:B--2---:R-:W-:Y:S05]  /*5850*/  @!P5 BRA `(.L_x_111) ;  /* 0x000000000004d947 */ /* 0x004fea0003800000 */
[----:B------:R2:W5:Y:S02]  /*5860*/  LDG.E.LTC128B.U16 R164, desc[UR36][R10.64+0x20] ;  /* 0x000020240aa47981 */ /* 0x000564000c1e1520 */
.L_x_111:
[----:B------:R-:W-:Y:S05]  /*5870*/  BSYNC B1 ;  /* 0x0000000000017941 */ /* 0x000fea0003800000 */
.L_x_110:
        /* <DEDUP_REMOVED lines=9> */
.L_x_113:
[----:B------:R-:W-:Y:S05]  /*5910*/  BSYNC B1 ;  /* 0x0000000000017941 */ /* 0x000fea0003800000 */
.L_x_112:
        /* <DEDUP_REMOVED lines=9> */
.L_x_115:
[----:B------:R-:W-:Y:S05]  /*59b0*/  BSYNC B1 ;  /* 0x0000000000017941 */ /* 0x000fea0003800000 */
.L_x_114:
        /* <DEDUP_REMOVED lines=9> */
.L_x_117:
[----:B------:R-:W-:Y:S05]  /*5a50*/  BSYNC B1 ;  /* 0x0000000000017941 */ /* 0x000fea0003800000 */
.L_x_116:
        /* <DEDUP_REMOVED lines=9> */
.L_x_119:
[----:B------:R-:W-:Y:S05]  /*5af0*/  BSYNC B1 ;  /* 0x0000000000017941 */ /* 0x000fea0003800000 */
.L_x_118:
        /* <DEDUP_REMOVED lines=9> */
.L_x_121:
[----:B------:R-:W-:Y:S05]  /*5b90*/  BSYNC B1 ;  /* 0x0000000000017941 */ /* 0x000fea0003800000 */
.L_x_120:
        /* <DEDUP_REMOVED lines=9> */
.L_x_123:
[----:B------:R-:W-:Y:S05]  /*5c30*/  BSYNC B1 ;  /* 0x0000000000017941 */ /* 0x000fea0003800000 */
.L_x_122:
        /* <DEDUP_REMOVED lines=9> */
.L_x_125:
[----:B------:R-:W-:Y:S05]  /*5cd0*/  BSYNC B1 ;  /* 0x0000000000017941 */ /* 0x000fea0003800000 */
.L_x_124:
        /* <DEDUP_REMOVED lines=9> */
.L_x_127:
[----:B------:R-:W-:Y:S05]  /*5d70*/  BSYNC B1 ;  /* 0x0000000000017941 */ /* 0x000fea0003800000 */
.L_x_126:
        /* <DEDUP_REMOVED lines=9> */
.L_x_129:
[----:B------:R-:W-:Y:S05]  /*5e10*/  BSYNC B1 ;  /* 0x0000000000017941 */ /* 0x000fea0003800000 */
.L_x_128:
        /* <DEDUP_REMOVED lines=9> */
.L_x_131:
[----:B------:R-:W-:Y:S05]  /*5eb0*/  BSYNC B1 ;  /* 0x0000000000017941 */ /* 0x000fea0003800000 */
.L_x_130:
        /* <DEDUP_REMOVED lines=9> */
.L_x_133:
[----:B------:R-:W-:Y:S05]  /*5f50*/  BSYNC B1 ;  /* 0x0000000000017941 */ /* 0x000fea0003800000 */
.L_x_132:
        /* <DEDUP_REMOVED lines=9> */
.L_x_135:
[----:B------:R-:W-:Y:S05]  /*5ff0*/  BSYNC B1 ;  /* 0x0000000000017941 */ /* 0x000fea0003800000 */
.L_x_134:
        /* <DEDUP_REMOVED lines=9> */
.L_x_137:
[----:B------:R-:W-:Y:S05]  /*6090*/  BSYNC B1 ;  /* 0x0000000000017941 */ /* 0x000fea0003800000 */
.L_x_136:
        /* <DEDUP_REMOVED lines=9> */
.L_x_139:
[----:B------:R-:W-:Y:S05]  /*6130*/  BSYNC B1 ;  /* 0x0000000000017941 */ /* 0x000fea0003800000 */
.L_x_138:
        /* <DEDUP_REMOVED lines=11> */
.L_x_141:
[----:B------:R-:W-:Y:S05]  /*61f0*/  BSYNC B1 ;  /* 0x0000000000017941 */ /* 0x000fea0003800000 */
.L_x_140:
[----:B-----5:R-:W-:Y:S01]  /*6200*/  HADD2.F32 R80, -RZ, R164.H0_H0 ;  /* 0x200000a4ff507230 */ /* 0x020fe20000004100 */
[----:B------:R-:W-:Y:S04]  /*6210*/  BSSY B1, `(.L_x_142) ;  /* 0x000000b000017945 */ /* 0x000fe80003800000 */
[----:B------:R-:W-:-:S04]  /*6220*/  FMUL R80, R80, R145 ;  /* 0x0000009150507220 */ /* 0x000fc80000400000 */
[----:B------:R-:W-:Y:S01]  /*6230*/  FFMA R80, R81, R146, R80 ;  /* 0x0000009251507223 */ /* 0x000fe20000000050 */
[----:B------:R-:W-:-:S04]  /*6240*/  @P5 IMAD.MOV.U32 R81, RZ, RZ, R141 ;  /* 0x000000ffff515224 */ /* 0x000fc800078e008d */
[----:B------:R-:W-:-:S04]  /*6250*/  F2FP.F16.F32.PACK_AB R80, RZ, R80 ;  /* 0x00000050ff50723e */ /* 0x000fc800000000ff */
[----:B------:R-:W-:Y:S01]  /*6260*/  PRMT R23, R80, 0x7610, R23 ;  /* 0x0000761050177816 */ /* 0x000fe20000000017 */
[----:B------:R-:W-:-:S05]  /*6270*/  @P5 IMAD.MOV.U32 R80, RZ, RZ, R128 ;  /* 0x000000ffff505224 */ /* 0x000fca00078e0080 */
[----:B------:R0:W-:Y:S01]  /*6280*/  @P5 STG.E.U16 desc[UR36][R80.64+0x42], R23 ;  /* 0x0000421750005986 */ /* 0x0001e2000c101524 */
[----:B------:R-:W-:-:S13]  /*6290*/  ISETP.GT.AND P5, PT, R3, 0x20, P6 ;  /* 0x000000200300780c */ /* 0x000fda00037a4270 */
[----:B0-----:R-:W-:Y:S05]  /*62a0*/  @!P5 BRA `(.L_x_143) ;  /* 0x000000000004d947 */ /* 0x001fea0003800000 */
[----:B------:R0:W5:Y:S02]  /*62b0*/  LDG.E.LTC128B.U16 R164, desc[UR36][R168.64+0x40] ;  /* 0x00004024a8a47981 */ /* 0x000164000c1e1520 */
.L_x_143:
[----:B------:R-:W-:Y:S05]  /*62c0*/  BSYNC B1 ;  /* 0x0000000000017941 */ /* 0x000fea0003800000 */
.L_x_142:
        /* <DEDUP_REMOVED lines=11> */
.L_x_145:
[----:B------:R-:W-:Y:S05]  /*6380*/  BSYNC B1 ;  /* 0x0000000000017941 */ /* 0x000fea0003800000 */
.L_x_144:
        /* <DEDUP_REMOVED lines=12> */
.L_x_147:
[----:B------:R-:W-:Y:S05]  /*6450*/  BSYNC B1 ;  /* 0x0000000000017941 */ /* 0x000fea0003800000 */
.L_x_146:
        /* <DEDUP_REMOVED lines=11> */
.L_x_149:
[----:B------:R-:W-:Y:S05]  /*6510*/  BSYNC B1 ;  /* 0x0000000000017941 */ /* 0x000fea0003800000 */
.L_x_148:
        /* <DEDUP_REMOVED lines=12> */
.L_x_151:
[----:B------:R-:W-:Y:S05]  /*65e0*/  BSYNC B1 ;  /* 0x0000000000017941 */ /* 0x000fea0003800000 */
.L_x_150:
        /* <DEDUP_REMOVED lines=11> */
.L_x_153:
[----:B------:R-:W-:Y:S05]  /*66a0*/  BSYNC B1 ;  /* 0x0000000000017941 */ /* 0x000fea0003800000 */
.L_x_152:
        /* <DEDUP_REMOVED lines=12> */
.L_x_155:
[----:B------:R-:W-:Y:S05]  /*6770*/  BSYNC B1 ;  /* 0x0000000000017941 */ /* 0x000fea0003800000 */
.L_x_154:
        /* <DEDUP_REMOVED lines=9> */
.L_x_157:
[----:B------:R-:W-:Y:S05]  /*6810*/  BSYNC B1 ;  /* 0x0000000000017941 */ /* 0x000fea0003800000 */
.L_x_156:
        /* <DEDUP_REMOVED lines=9> */
.L_x_159:
[----:B------:R-:W-:Y:S05]  /*68b0*/  BSYNC B1 ;  /* 0x0000000000017941 */ /* 0x000fea0003800000 */
.L_x_158:
        /* <DEDUP_REMOVED lines=9> */
.L_x_161:
[----:B------:R-:W-:Y:S05]  /*6950*/  BSYNC B1 ;  /* 0x0000000000017941 */ /* 0x000fea0003800000 */
.L_x_160:
        /* <DEDUP_REMOVED lines=9> */
.L_x_163:
[----:B------:R-:W-:Y:S05]  /*69f0*/  BSYNC B1 ;  /* 0x0000000000017941 */ /* 0x000fea0003800000 */
.L_x_162:
        /* <DEDUP_REMOVED lines=9> */
.L_x_165:
[----:B------:R-:W-:Y:S05]  /*6a90*/  BSYNC B1 ;  /* 0x0000000000017941 */ /* 0x000fea0003800000 */
.L_x_164:
        /* <DEDUP_REMOVED lines=9> */
.L_x_167:
[----:B------:R-:W-:Y:S05]  /*6b30*/  BSYNC B1 ;  /* 0x0000000000017941 */ /* 0x000fea0003800000 */
.L_x_166:
        /* <DEDUP_REMOVED lines=9> */
.L_x_169:
[----:B------:R-:W-:Y:S05]  /*6bd0*/  BSYNC B1 ;  /* 0x0000000000017941 */ /* 0x000fea0003800000 */
.L_x_168:
        /* <DEDUP_REMOVED lines=9> */
.L_x_171:
[----:B------:R-:W-:Y:S05]  /*6c70*/  BSYNC B1 ;  /* 0x0000000000017941 */ /* 0x000fea0003800000 */
.L_x_170:
        /* <DEDUP_REMOVED lines=9> */
.L_x_173:
[----:B------:R-:W-:Y:S05]  /*6d10*/  BSYNC B1 ;  /* 0x0000000000017941 */ /* 0x000fea0003800000 */
.L_x_172:
        /* <DEDUP_REMOVED lines=9> */
.L_x_175:
[----:B------:R-:W-:Y:S05]  /*6db0*/  BSYNC B1 ;  /* 0x0000000000017941 */ /* 0x000fea0003800000 */
.L_x_174:
        /* <DEDUP_REMOVED lines=9> */
.L_x_177:
[----:B------:R-:W-:Y:S05]  /*6e50*/  BSYNC B1 ;  /* 0x0000000000017941 */ /* 0x000fea0003800000 */
.L_x_176:
        /* <DEDUP_REMOVED lines=9> */
.L_x_179:
[----:B------:R-:W-:Y:S05]  /*6ef0*/  BSYNC B1 ;  /* 0x0000000000017941 */ /* 0x000fea0003800000 */
.L_x_178:
        /* <DEDUP_REMOVED lines=9> */
.L_x_181:
[----:B------:R-:W-:Y:S05]  /*6f90*/  BSYNC B1 ;  /* 0x0000000000017941 */ /* 0x000fea0003800000 */
.L_x_180:
        /* <DEDUP_REMOVED lines=9> */
.L_x_183:
[----:B------:R-:W-:Y:S05]  /*7030*/  BSYNC B1 ;  /* 0x0000000000017941 */ /* 0x000fea0003800000 */
.L_x_182:
        /* <DEDUP_REMOVED lines=9> */
.L_x_185:
[----:B------:R-:W-:Y:S05]  /*70d0*/  BSYNC B1 ;  /* 0x0000000000017941 */ /* 0x000fea0003800000 */
.L_x_184:
        /* <DEDUP_REMOVED lines=9> */
.L_x_187:
[----:B------:R-:W-:Y:S05]  /*7170*/  BSYNC B1 ;  /* 0x0000000000017941 */ /* 0x000fea0003800000 */
.L_x_186:
[----:B-----5:R-:W-:Y:S01]  /*7180*/  HADD2.F32 R64, -RZ, R164.H0_H0 ;  /* 0x200000a4ff407230 */ /* 0x020fe20000004100 */
[----:B------:R-:W-:Y:S01]  /*7190*/  BSSY B1, `(.L_x_188) ;  /* 0x000000a000017945 */ /* 0x000fe20003800000 */
[----:B------:R-:W-:-:S03]  /*71a0*/  @P5 IMAD.MOV.U32 R65, RZ, RZ, R141 ;  /* 0x000000ffff415224 */ /* 0x000fc600078e008d */
[----:B------:R-:W-:Y:S01]  /*71b0*/  FMUL R23, R64, R145 ;  /* 0x0000009140177220 */ /* 0x000fe20000400000 */
[----:B------:R-:W-:-:S03]  /*71c0*/  @P5 MOV R64, R128 ;  /* 0x0000008000405202 */ /* 0x000fc60000000f00 */
[----:B------:R-:W-:-:S05]  /*71d0*/  FFMA R23, R56, R146, R23 ;  /* 0x0000009238177223 */ /* 0x000fca0000000017 */
[----:B------:R-:W-:-:S05]  /*71e0*/  F2FP.F16.F32.PACK_AB R23, RZ, R23 ;  /* 0x00000017ff17723e */ /* 0x000fca00000000ff */
[----:B------:R0:W-:Y:S01]  /*71f0*/  @P5 STG.E.U16 desc[UR36][R64.64+0x60], R23 ;  /* 0x0000601740005986 */ /* 0x0001e2000c101524 */
[----:B------:R-:W-:-:S13]  /*7200*/  ISETP.GT.AND P5, PT, R3, 0x31, P2 ;  /* 0x000000310300780c */ /* 0x000fda00017a4270 */
[----:B0-----:R-:W-:Y:S05]  /*7210*/  @!P5 BRA `(.L_x_189) ;  /* 0x000000000004d947 */ /* 0x001fea0003800000 */
[----:B------:R0:W5:Y:S02]  /*7220*/  LDG.E.LTC128B.U16 R164, desc[UR36][R136.64+0x62] ;  /* 0x0000622488a47981 */ /* 0x000164000c1e1520 */
.L_x_189:
[----:B------:R-:W-:Y:S05]  /*7230*/  BSYNC B1 ;  /* 0x0000000000017941 */ /* 0x000fea0003800000 */
.L_x_188:
        /* <DEDUP_REMOVED lines=12> */
.L_x_191:
[----:B------:R-:W-:Y:S05]  /*7300*/  BSYNC B1 ;  /* 0x0000000000017941 */ /* 0x000fea0003800000 */
.L_x_190:
        /* <DEDUP_REMOVED lines=11> */
.L_x_193:
[----:B------:R-:W-:Y:S05]  /*73c0*/  BSYNC B1 ;  /* 0x0000000000017941 */ /* 0x000fea0003800000 */
.L_x_192:
        /* <DEDUP_REMOVED lines=12> */
.L_x_195:
[----:B------:R-:W-:Y:S05]  /*7490*/  BSYNC B1 ;  /* 0x0000000000017941 */ /* 0x000fea0003800000 */
.L_x_194:
        /* <DEDUP_REMOVED lines=11> */
.L_x_197:
[----:B------:R-:W-:Y:S05]  /*7550*/  BSYNC B1 ;  /* 0x0000000000017941 */ /* 0x000fea0003800000 */
.L_x_196:
        /* <DEDUP_REMOVED lines=12> */
.L_x_199:
[----:B------:R-:W-:Y:S05]  /*7620*/  BSYNC B1 ;  /* 0x0000000000017941 */ /* 0x000fea0003800000 */
.L_x_198:
        /* <DEDUP_REMOVED lines=11> */
.L_x_201:
[----:B------:R-:W-:Y:S05]  /*76e0*/  BSYNC B1 ;  /* 0x0000000000017941 */ /* 0x000fea0003800000 */
.L_x_200:
        /* <DEDUP_REMOVED lines=12> */
.L_x_203:
[----:B------:R-:W-:Y:S05]  /*77b0*/  BSYNC B1 ;  /* 0x0000000000017941 */ /* 0x000fea0003800000 */
.L_x_202:
        /* <DEDUP_REMOVED lines=9> */
.L_x_205:
[----:B------:R-:W-:Y:S05]  /*7850*/  BSYNC B1 ;  /* 0x0000000000017941 */ /* 0x000fea0003800000 */
.L_x_204:
        /* <DEDUP_REMOVED lines=9> */
.L_x_207:
[----:B------:R-:W-:Y:S05]  /*78f0*/  BSYNC B1 ;  /* 0x0000000000017941 */ /* 0x000fea0003800000 */
.L_x_206:
        /* <DEDUP_REMOVED lines=9> */
.L_x_209:
[----:B------:R-:W-:Y:S05]  /*7990*/  BSYNC B1 ;  /* 0x0000000000017941 */ /* 0x000fea0003800000 */
.L_x_208:
        /* <DEDUP_REMOVED lines=9> */
.L_x_211:
[----:B------:R-:W-:Y:S05]  /*7a30*/  BSYNC B1 ;  /* 0x0000000000017941 */ /* 0x000fea0003800000 */
.L_x_210:
        /* <DEDUP_REMOVED lines=9> */
.L_x_213:
[----:B------:R-:W-:Y:S05]  /*7ad0*/  BSYNC B1 ;  /* 0x0000000000017941 */ /* 0x000fea0003800000 */
.L_x_212:
        /* <DEDUP_REMOVED lines=9> */
.L_x_215:
[----:B------:R-:W-:Y:S05]  /*7b70*/  BSYNC B1 ;  /* 0x0000000000017941 */ /* 0x000fea0003800000 */
.L_x_214:
        /* <DEDUP_REMOVED lines=9> */
.L_x_217:
[----:B------:R-:W-:Y:S05]  /*7c10*/  BSYNC B1 ;  /* 0x0000000000017941 */ /* 0x000fea0003800000 */
.L_x_216:
        /* <DEDUP_REMOVED lines=9> */
.L_x_219:
[----:B------:R-:W-:Y:S05]  /*7cb0*/  BSYNC B1 ;  /* 0x0000000000017941 */ /* 0x000fea0003800000 */
.L_x_218:
        /* <DEDUP_REMOVED lines=9> */
.L_x_221:
[----:B------:R-:W-:Y:S05]  /*7d50*/  BSYNC B1 ;  /* 0x0000000000017941 */ /* 0x000fea0003800000 */
.L_x_220:
        /* <DEDUP_REMOVED lines=9> */
.L_x_223:
[----:B------:R-:W-:Y:S05]  /*7df0*/  BSYNC B1 ;  /* 0x0000000000017941 */ /* 0x000fea0003800000 */
.L_x_222:
        /* <DEDUP_REMOVED lines=9> */
.L_x_225:
[----:B------:R-:W-:Y:S05]  /*7e90*/  BSYNC B1 ;  /* 0x0000000000017941 */ /* 0x000fea0003800000 */
.L_x_224:
        /* <DEDUP_REMOVED lines=9> */
.L_x_227:
[----:B------:R-:W-:Y:S05]  /*7f30*/  BSYNC B1 ;  /* 0x0000000000017941 */ /* 0x000fea0003800000 */
.L_x_226:
        /* <DEDUP_REMOVED lines=9> */
.L_x_229:
[----:B------:R-:W-:Y:S05]  /*7fd0*/  BSYNC B1 ;  /* 0x0000000000017941 */ /* 0x000fea0003800000 */
.L_x_228:
[----:B0---45:R-:W-:Y:S01]  /*7fe0*/  HADD2.F32 R4, -RZ, R164.H0_H0 ;  /* 0x200000a4ff047230 */ /* 0x031fe20000004100 */
        /* <DEDUP_REMOVED lines=8> */
.L_x_231:
[----:B------:R-:W-:Y:S05]  /*8070*/  BSYNC B1 ;  /* 0x0000000000017941 */ /* 0x000fea0003800000 */
.L_x_230:
        /* <DEDUP_REMOVED lines=9> */
.L_x_233:
[----:B------:R-:W-:Y:S05]  /*8110*/  BSYNC B1 ;  /* 0x0000000000017941 */ /* 0x000fea0003800000 */
.L_x_232:
        /* <DEDUP_REMOVED lines=9> */
.L_x_235:
[----:B------:R-:W-:Y:S05]  /*81b0*/  BSYNC B1 ;  /* 0x0000000000017941 */ /* 0x000fea0003800000 */
.L_x_234:
[----:B0----5:R-:W-:Y:S01]  /*81c0*/  HADD2.F32 R4, -RZ, R164.H0_H0 ;  /* 0x200000a4ff047230 */ /* 0x021fe20000004100 */
[----:B------:R-:W-:Y:S01]  /*81d0*/  ISETP.GT.AND P3, PT, R3, 0x41, P2 ;  /* 0x000000410300780c */ /* 0x000fe20001764270 */
[----:B------:R-:W-:Y:S03]  /*81e0*/  BSSY B1, `(.L_x_236) ;  /* 0x000000a000017945 */ /* 0x000fe60003800000 */
[----:B----4-:R-:W-:Y:S01]  /*81f0*/  FMUL R5, R4, R145 ;  /* 0x0000009104057220 */ /* 0x010fe20000400000 */
[----:B------:R-:W-:-:S03]  /*8200*/  @P4 IMAD.MOV.U32 R4, RZ, RZ, R128 ;  /* 0x000000ffff044224 */ /* 0x000fc600078e0080 */
[----:B------:R-:W-:-:S05]  /*8210*/  FFMA R5, R32, R146, R5 ;  /* 0x0000009220057223 */ /* 0x000fca0000000005 */
[----:B------:R-:W-:-:S04]  /*8220*/  F2FP.F16.F32.PACK_AB R5, RZ, R5 ;  /* 0x00000005ff05723e */ /* 0x000fc800000000ff */
[----:B------:R-:W-:Y:S01]  /*8230*/  PRMT R6, R5, 0x7610, R6 ;  /* 0x0000761005067816 */ /* 0x000fe20000000006 */
[----:B------:R-:W-:-:S05]  /*8240*/  @P4 IMAD.MOV.U32 R5, RZ, RZ, R141 ;  /* 0x000000ffff054224 */ /* 0x000fca00078e008d */
[----:B------:R0:W-:Y:S01]  /*8250*/  @P4 STG.E.U16 desc[UR36][R4.64+0x80], R6 ;  /* 0x0000800604004986 */ /* 0x0001e2000c101524 */
[----:B------:R-:W-:Y:S05]  /*8260*/  @!P3 BRA `(.L_x_237) ;  /* 0x000000000004b947 */ /* 0x000fea0003800000 */
[----:B------:R4:W5:Y:S02]  /*8270*/  LDG.E.LTC128B.U16 R164, desc[UR36][R136.64+0x82] ;  /* 0x0000822488a47981 */ /* 0x000964000c1e1520 */
.L_x_237:
[----:B------:R-:W-:Y:S05]  /*8280*/  BSYNC B1 ;  /* 0x0000000000017941 */ /* 0x000fea0003800000 */
.L_x_236:
[----:B0----5:R-:W-:Y:S01]  /*8290*/  HADD2.F32 R4, -RZ, R164.H0_H0 ;  /* 0x200000a4ff047230 */ /* 0x021fe20000004100 */
        /* <DEDUP_REMOVED lines=11> */
.L_x_239:
[----:B------:R-:W-:Y:S05]  /*8350*/  BSYNC B1 ;  /* 0x0000000000017941 */ /* 0x000fea0003800000 */
.L_x_238:
[----:B0----5:R-:W-:Y:S01]  /*8360*/  HADD2.F32 R4, -RZ, R164.H0_H0 ;  /* 0x200000a4ff047230 */ /* 0x021fe20000004100 */
[----:B------:R-:W-:Y:S01]  /*8370*/  ISETP.GT.AND P3, PT, R3, 0x41, P6 ;  /* 0x000000410300780c */ /* 0x000fe20003764270 */
[----:B------:R-:W-:Y:S03]  /*8380*/  BSSY B1, `(.L_x_240) ;  /* 0x000000a000017945 */ /* 0x000fe60003800000 */
[----:B------:R-:W-:Y:S01]  /*8390*/  FMUL R5, R4, R145 ;  /* 0x0000009104057220 */ /* 0x000fe20000400000 */
        /* <DEDUP_REMOVED lines=8> */
.L_x_241:
[----:B------:R-:W-:Y:S05]  /*8420*/  BSYNC B1 ;  /* 0x0000000000017941 */ /* 0x000fea0003800000 */
.L_x_240:
        /* <DEDUP_REMOVED lines=12> */
.L_x_243:
[----:B------:R-:W-:Y:S05]  /*84f0*/  BSYNC B1 ;  /* 0x0000000000017941 */ /* 0x000fea0003800000 */
.L_x_242:
        /* <DEDUP_REMOVED lines=12> */
.L_x_245:
[----:B------:R-:W-:Y:S05]  /*85c0*/  BSYNC B1 ;  /* 0x0000000000017941 */ /* 0x000fea0003800000 */
.L_x_244:
[----:B0----5:R-:W-:Y:S01]  /*85d0*/  HADD2.F32 R4, -RZ, R164.H0_H0 ;  /* 0x200000a4ff047230 */ /* 0x021fe20000004100 */
[----:B------:R-:W-:Y:S01]  /*85e0*/  ISETP.GT.AND P3, PT, R3, 0x48, P6 ;  /* 0x000000480300780c */ /* 0x000fe20003764270 */
[----:B------:R-:W-:Y:S01]  /*85f0*/  @P2 IMAD.MOV.U32 R129, RZ, RZ, R141 ;  /* 0x000000ffff812224 */ /* 0x000fe200078e008d */
[----:B------:R-:W-:Y:S02]  /*8600*/  BSSY B1, `(.L_x_246) ;  /* 0x0000007000017945 */ /* 0x000fe40003800000 */
[----:B------:R-:W-:-:S04]  /*8610*/  FMUL R4, R4, R145 ;  /* 0x0000009104047220 */ /* 0x000fc80000400000 */
[----:B------:R-:W-:-:S05]  /*8620*/  FFMA R4, R37, R146, R4 ;  /* 0x0000009225047223 */ /* 0x000fca0000000004 */
[----:B------:R-:W-:-:S05]  /*8630*/  F2FP.F16.F32.PACK_AB R4, RZ, R4 ;  /* 0x00000004ff04723e */ /* 0x000fca00000000ff */
[----:B------:R0:W-:Y:S01]  /*8640*/  @P2 STG.E.U16 desc[UR36][R128.64+0x92], R4 ;  /* 0x0000920480002986 */ /* 0x0001e2000c101524 */
[----:B------:R-:W-:Y:S05]  /*8650*/  @!P3 BRA `(.L_x_247) ;  /* 0x000000000004b947 */ /* 0x000fea0003800000 */
[----:B------:R0:W5:Y:S02]  /*8660*/  LDG.E.LTC128B.U16 R164, desc[UR36][R168.64+0x90] ;  /* 0x00009024a8a47981 */ /* 0x000164000c1e1520 */
.L_x_247:
[----:B------:R-:W-:Y:S05]  /*8670*/  BSYNC B1 ;  /* 0x0000000000017941 */ /* 0x000fea0003800000 */
.L_x_246:
        /* <DEDUP_REMOVED lines=12> */
.L_x_249:
[----:B------:R-:W-:Y:S05]  /*8740*/  BSYNC B1 ;  /* 0x0000000000017941 */ /* 0x000fea0003800000 */
.L_x_248:
[----:B0----5:R-:W-:Y:S01]  /*8750*/  HADD2.F32 R4, -RZ, R164.H0_H0 ;  /* 0x200000a4ff047230 */ /* 0x021fe20000004100 */
        /* <DEDUP_REMOVED lines=8> */
.L_x_251:
[----:B------:R-:W-:Y:S05]  /*87e0*/  BSYNC B1 ;  /* 0x0000000000017941 */ /* 0x000fea0003800000 */
.L_x_250:
        /* <DEDUP_REMOVED lines=9> */
.L_x_253:
[----:B------:R-:W-:Y:S05]  /*8880*/  BSYNC B1 ;  /* 0x0000000000017941 */ /* 0x000fea0003800000 */
.L_x_252:
        /* <DEDUP_REMOVED lines=9> */
.L_x_255:
[----:B------:R-:W-:Y:S05]  /*8920*/  BSYNC B1 ;  /* 0x0000000000017941 */ /* 0x000fea0003800000 */
.L_x_254:
[----:B0----5:R-:W-:Y:S01]  /*8930*/  HADD2.F32 R4, -RZ, R164.H0_H0 ;  /* 0x200000a4ff047230 */ /* 0x021fe20000004100 */
[----:B------:R-:W-:Y:S01]  /*8940*/  ISETP.GT.AND P2, PT, R3, 0x41, P0 ;  /* 0x000000410300780c */ /* 0x000fe20000744270 */
[----:B------:R-:W-:Y:S03]  /*8950*/  BSSY B1, `(.L_x_256) ;  /* 0x000000a000017945 */ /* 0x000fe60003800000 */
[----:B------:R-:W-:Y:S01]  /*8960*/  FMUL R5, R4, R145 ;  /* 0x0000009104057220 */ /* 0x000fe20000400000 */
[----:B------:R-:W-:-:S03]  /*8970*/  @P3 MOV R4, R12 ;  /* 0x0000000c00043202 */ /* 0x000fc60000000f00 */
[----:B------:R-:W-:-:S05]  /*8980*/  FFMA R5, R26, R146, R5 ;  /* 0x000000921a057223 */ /* 0x000fca0000000005 */
[----:B------:R-:W-:-:S04]  /*8990*/  F2FP.F16.F32.PACK_AB R5, RZ, R5 ;  /* 0x00000005ff05723e */ /* 0x000fc800000000ff */
[----:B------:R-:W-:Y:S01]  /*89a0*/  PRMT R6, R5, 0x7610, R6 ;  /* 0x0000761005067816 */ /* 0x000fe20000000006 */
[----:B------:R-:W-:-:S05]  /*89b0*/  @P3 IMAD.MOV.U32 R5, RZ, RZ, R13 ;  /* 0x000000ffff053224 */ /* 0x000fca00078e000d */
[----:B------:R0:W-:Y:S01]  /*89c0*/  @P3 STG.E.U16 desc[UR36][R4.64+0x80], R6 ;  /* 0x0000800604003986 */ /* 0x0001e2000c101524 */
[----:B------:R-:W-:Y:S05]  /*89d0*/  @!P2 BRA `(.L_x_257) ;  /* 0x000000000004a947 */ /* 0x000fea0003800000 */
[----:B------:R0:W5:Y:S02]  /*89e0*/  LDG.E.LTC128B.U16 R164, desc[UR36][R10.64+0x82] ;  /* 0x000082240aa47981 */ /* 0x000164000c1e1520 */
.L_x_257:
[----:B------:R-:W-:Y:S05]  /*89f0*/  BSYNC B1 ;  /* 0x0000000000017941 */ /* 0x000fea0003800000 */
.L_x_256:
        /* <DEDUP_REMOVED lines=12> */
.L_x_259:
[----:B------:R-:W-:Y:S05]  /*8ac0*/  BSYNC B1 ;  /* 0x0000000000017941 */ /* 0x000fea0003800000 */
.L_x_258:
        /* <DEDUP_REMOVED lines=9> */
.L_x_261:
[----:B------:R-:W-:Y:S05]  /*8b60*/  BSYNC B1 ;  /* 0x0000000000017941 */ /* 0x000fea0003800000 */
.L_x_260:
        /* <DEDUP_REMOVED lines=9> */
.L_x_263:
[----:B------:R-:W-:Y:S05]  /*8c00*/  BSYNC B1 ;  /* 0x0000000000017941 */ /* 0x000fea0003800000 */
.L_x_262:
        /* <DEDUP_REMOVED lines=12> */
.L_x_265:
[----:B------:R-:W-:Y:S05]  /*8cd0*/  BSYNC B1 ;  /* 0x0000000000017941 */ /* 0x000fea0003800000 */
.L_x_264:
[----:B------:R-:W-:Y:S05]  /*8ce0*/  @!P0 BRA `(.L_x_266) ;  /* 0x0000002000a48947 */ /* 0x000fea0003800000 */
[----:B-----5:R-:W-:-:S05]  /*8cf0*/  HADD2.F32 R164, -RZ, R164.H0_H0 ;  /* 0x200000a4ffa47230 */ /* 0x020fca0000004100 */
[----:B------:R-:W-:-:S04]  /*8d00*/  FMUL R164, R164, R145 ;  /* 0x00000091a4a47220 */ /* 0x000fc80000400000 */
[----:B------:R-:W-:-:S05]  /*8d10*/  FFMA R164, R31, R146, R164 ;  /* 0x000000921fa47223 */ /* 0x000fca00000000a4 */
[----:B------:R-:W-:-:S05]  /*8d20*/  F2FP.F16.F32.PACK_AB R164, RZ, R164 ;  /* 0x000000a4ffa4723e */ /* 0x000fca00000000ff */
[----:B------:R0:W-:Y:S01]  /*8d30*/  STG.E.U16 desc[UR36][R12.64+0x92], R164 ;  /* 0x000092a40c007986 */ /* 0x0001e2000c101524 */
[----:B------:R-:W-:Y:S05]  /*8d40*/  BRA `(.L_x_266) ;  /* 0x00000020008c7947 */ /* 0x000fea0003800000 */
.L_x_35:
[----:B------:R-:W-:Y:S01]  /*8d50*/  ULDC.64 UR4, c[0x0][0x5c0] ;  /* 0x0001700000047ab9 */ /* 0x000fe20000000a00 */
[----:B------:R-:W-:Y:S01]  /*8d60*/  ISETP.GT.AND P2, PT, R3, 0x1, P4 ;  /* 0x000000010300780c */ /* 0x000fe20002744270 */
[-C--:B------:R-:W-:Y:S01]  /*8d70*/  FMUL R137, R137, R146.reuse ;  /* 0x0000009289897220 */ /* 0x080fe20000400000 */
[----:B------:R-:W-:Y:S01]  /*8d80*/  LEA R4, P1, R148, UR4, 0x1 ;  /* 0x0000000494047c11 */ /* 0x000fe2000f8208ff */
[----:B------:R-:W-:Y:S01]  /*8d90*/  IMAD.SHL.U32 R23, R12, 0x10, RZ ;  /* 0x000000100c177824 */ /* 0x000fe200078e00ff */
[----:B------:R-:W-:Y:S01]  /*8da0*/  ISETP.GT.AND P5, PT, R147, 0x8, PT ;  /* 0x000000089300780c */ /* 0x000fe20003fa4270 */
[-C--:B------:R-:W-:Y:S01]  /*8db0*/  FMUL R136, R136, R146.reuse ;  /* 0x0000009288887220 */ /* 0x080fe20000400000 */
[----:B------:R-:W-:Y:S01]  /*8dc0*/  LEA.HI.X R5, R148, UR5, R163, 0x1, P1 ;  /* 0x0000000594057c11 */ /* 0x000fe200088f0ca3 */
[-C--:B------:R-:W-:Y:S01]  /*8dd0*/  FMUL R138, R138, R146.reuse ;  /* 0x000000928a8a7220 */ /* 0x080fe20000400000 */
[----:B------:R-:W-:Y:S01]  /*8de0*/  ISETP.GT.AND P1, PT, R3, RZ, P5 ;  /* 0x000000ff0300720c */ /* 0x000fe20002f24270 */
[-C--:B------:R-:W-:Y:S01]  /*8df0*/  FMUL R139, R139, R146.reuse ;  /* 0x000000928b8b7220 */ /* 0x080fe20000400000 */
[----:B------:R-:W-:Y:S01]  /*8e00*/  F2FP.F16.F32.PACK_AB R137, RZ, R137 ;  /* 0x00000089ff89723e */ /* 0x000fe200000000ff */
[-C--:B------:R-:W-:Y:S01]  /*8e10*/  FMUL R140, R140, R146.reuse ;  /* 0x000000928c8c7220 */ /* 0x080fe20000400000 */
[----:B------:R-:W-:Y:S01]  /*8e20*/  SHF.L.U64.HI R21, R12, 0x4, R13 ;  /* 0x000000040c157819 */ /* 0x000fe2000001020d */
[----:B------:R-:W-:Y:S01]  /*8e30*/  FMUL R141, R141, R146 ;  /* 0x000000928d8d7220 */ /* 0x000fe20000400000 */
[----:B------:R-:W-:Y:S01]  /*8e40*/  IADD3 R6, P3, R23, R4, RZ ;  /* 0x0000000417067210 */ /* 0x000fe20007f7e0ff */
[----:B------:R-:W-:Y:S01]  /*8e50*/  @P2 STG.E.U16 desc[UR36][R4.64+0x2], R137 ;  /* 0x0000028904002986 */ /* 0x000fe2000c101524 */
[----:B------:R-:W-:Y:S01]  /*8e60*/  F2FP.F16.F32.PACK_AB R136, RZ, R136 ;  /* 0x00000088ff88723e */ /* 0x000fe200000000ff */
[----:B------:R-:W-:Y:S01]  /*8e70*/  FMUL R143, R143, R146 ;  /* 0x000000928f8f7220 */ /* 0x000fe20000400000 */
[----:B------:R-:W-:Y:S01]  /*8e80*/  F2FP.F16.F32.PACK_AB R138, RZ, R138 ;  /* 0x0000008aff8a723e */ /* 0x000fe200000000ff */
[----:B------:R-:W-:Y:S01]  /*8e90*/  IMAD.X R7, R21, 0x1, R5, P3 ;  /* 0x0000000115077824 */ /* 0x000fe200018e0605 */
[C---:B------:R-:W-:Y:S01]  /*8ea0*/  ISETP.GT.AND P2, PT, R3.reuse, 0x1, P5 ;  /* 0x000000010300780c */ /* 0x040fe20002f44270 */
[----:B------:R0:W-:Y:S01]  /*8eb0*/  @P0 STG.E.U16 desc[UR36][R4.64], R136 ;  /* 0x0000008804000986 */ /* 0x0001e2000c101524 */
[C---:B------:R-:W-:Y:S01]  /*8ec0*/  ISETP.GT.AND P0, PT, R3.reuse, 0x8, P4 ;  /* 0x000000080300780c */ /* 0x040fe20002704270 */
[-C--:B------:R-:W-:Y:S01]  /*8ed0*/  FMUL R128, R128, R146.reuse ;  /* 0x0000009280807220 */ /* 0x080fe20000400000 */
[----:B------:R-:W-:Y:S01]  /*8ee0*/  F2FP.F16.F32.PACK_AB R139, RZ, R139 ;  /* 0x0000008bff8b723e */ /* 0x000fe200000000ff */
[----:B------:R1:W-:Y:S01]  /*8ef0*/  @P1 STG.E.U16 desc[UR36][R6.64], R138 ;  /* 0x0000008a06001986 */ /* 0x0003e2000c101524 */
[----:B------:R-:W-:Y:S01]  /*8f00*/  ISETP.GT.AND P1, PT, R3, 0x9, P4 ;  /* 0x000000090300780c */ /* 0x000fe20002724270 */
[----:B------:R-:W-:Y:S01]  /*8f10*/  FMUL R142, R142, R146 ;  /* 0x000000928e8e7220 */ /* 0x000fe20000400000 */
[----:B------:R-:W-:Y:S01]  /*8f20*/  F2FP.F16.F32.PACK_AB R140, RZ, R140 ;  /* 0x0000008cff8c723e */ /* 0x000fe200000000ff */
[----:B------:R-:W-:Y:S01]  /*8f30*/  IMAD R9, R13, 0xf0, RZ ;  /* 0x000000f00d097824 */ /* 0x000fe200078e02ff */
[----:B------:R-:W-:Y:S01]  /*8f40*/  ISETP.GT.AND P3, PT, R3, 0x9, P5 ;  /* 0x000000090300780c */ /* 0x000fe20002f64270 */
[----:B------:R-:W-:Y:S01]  /*8f50*/  FMUL R8, R129, R146 ;  /* 0x0000009281087220 */ /* 0x000fe20000400000 */
[----:B------:R-:W-:Y:S01]  /*8f60*/  F2FP.F16.F32.PACK_AB R141, RZ, R141 ;  /* 0x0000008dff8d723e */ /* 0x000fe200000000ff */
[----:B------:R-:W-:Y:S01]  /*8f70*/  @P2 STG.E.U16 desc[UR36][R6.64+0x2], R139 ;  /* 0x0000028b06002986 */ /* 0x000fe2000c101524 */
[----:B------:R-:W-:Y:S01]  /*8f80*/  F2FP.F16.F32.PACK_AB R143, RZ, R143 ;  /* 0x0000008fff8f723e */ /* 0x000fe200000000ff */
[C---:B0-----:R-:W-:Y:S01]  /*8f90*/  IMAD.WIDE.U32 R136, R12.reuse, 0xf0, R6 ;  /* 0x000000f00c887825 */ /* 0x041fe200078e0006 */
[----:B------:R-:W-:Y:S01]  /*8fa0*/  ISETP.GT.AND P2, PT, R3, 0x8, P5 ;  /* 0x000000080300780c */ /* 0x000fe20002f44270 */
[----:B------:R-:W-:Y:S01]  /*8fb0*/  @P0 STG.E.U16 desc[UR36][R4.64+0x10], R140 ;  /* 0x0000108c04000986 */ /* 0x000fe2000c101524 */
[----:B------:R-:W-:Y:S01]  /*8fc0*/  ISETP.GT.AND P0, PT, R147, 0x80, PT ;  /* 0x000000809300780c */ /* 0x000fe20003f04270 */
[----:B------:R-:W-:Y:S01]  /*8fd0*/  IMAD.IADD R129, R9, 0x1, R137 ;  /* 0x0000000109817824 */ /* 0x000fe200078e0289 */
[----:B------:R-:W-:Y:S01]  /*8fe0*/  F2FP.F16.F32.PACK_AB R128, RZ, R128 ;  /* 0x00000080ff80723e */ /* 0x000fe200000000ff */
[----:B------:R-:W-:Y:S01]  /*8ff0*/  @P1 STG.E.U16 desc[UR36][R4.64+0x12], R141 ;  /* 0x0000128d04001986 */ /* 0x000fe2000c101524 */
[C---:B------:R-:W-:Y:S01]  /*9000*/  ISETP.GT.AND P1, PT, R3.reuse, RZ, P0 ;  /* 0x000000ff0300720c */ /* 0x040fe20000724270 */
[----:B------:R-:W-:Y:S01]  /*9010*/  IMAD.SHL.U32 R15, R12, 0x100, RZ ;  /* 0x000001000c0f7824 */ /* 0x000fe200078e00ff */
[----:B------:R-:W-:Y:S01]  /*9020*/  F2FP.F16.F32.PACK_AB R142, RZ, R142 ;  /* 0x0000008eff8e723e */ /* 0x000fe200000000ff */
[----:B------:R-:W-:Y:S01]  /*9030*/  @P3 STG.E.U16 desc[UR36][R6.64+0x12], R143 ;  /* 0x0000128f06003986 */ /* 0x000fe2000c101524 */
[----:B------:R-:W-:Y:S01]  /*9040*/  ISETP.GT.AND P3, PT, R3, 0x1, P0 ;  /* 0x000000010300780c */ /* 0x000fe20000764270 */
[----:B------:R-:W-:Y:S01]  /*9050*/  FMUL R20, R130, R146 ;  /* 0x0000009282147220 */ /* 0x000fe20000400000 */
[----:B------:R-:W-:Y:S01]  /*9060*/  PRMT R11, R128, 0x7610, R11 ;  /* 0x00007610800b7816 */ /* 0x000fe2000000000b */
[----:B------:R-:W-:Y:S01]  /*9070*/  @P2 STG.E.U16 desc[UR36][R6.64+0x10], R142 ;  /* 0x0000108e06002986 */ /* 0x000fe2000c101524 */
[----:B------:R-:W-:Y:S01]  /*9080*/  F2FP.F16.F32.PACK_AB R8, RZ, R8 ;  /* 0x00000008ff08723e */ /* 0x000fe200000000ff */
[----:B------:R-:W-:Y:S01]  /*9090*/  FMUL R137, R131, R146 ;  /* 0x0000009283897220 */ /* 0x000fe20000400000 */
[C---:B------:R-:W-:Y:S01]  /*90a0*/  SHF.L.U64.HI R14, R12.reuse, 0x8, R13 ;  /* 0x000000080c0e7819 */ /* 0x040fe2000001020d */
[----:B------:R-:W-:Y:S01]  /*90b0*/  IMAD.WIDE.U32 R12, R12, 0xf0, R6 ;  /* 0x000000f00c0c7825 */ /* 0x000fe200078e0006 */
[----:B-1----:R-:W-:-:S03]  /*90c0*/  PRMT R138, R8, 0x7610, R138 ;  /* 0x00007610088a7816 */ /* 0x002fc6000000008a */
[----:B------:R-:W-:Y:S01]  /*90d0*/  FMUL R132, R132, R146 ;  /* 0x0000009284847220 */ /* 0x000fe20000400000 */
[----:B------:R-:W-:Y:S01]  /*90e0*/  F2FP.F16.F32.PACK_AB R20, RZ, R20 ;  /* 0x00000014ff14723e */ /* 0x000fe200000000ff */
[--C-:B------:R-:W-:Y:S01]  /*90f0*/  @P1 IMAD.MOV.U32 R128, RZ, RZ, R136.reuse ;  /* 0x000000ffff801224 */ /* 0x100fe200078e0088 */
[----:B------:R-:W-:Y:S01]  /*9100*/  F2FP.F16.F32.PACK_AB R137, RZ, R137 ;  /* 0x00000089ff89723e */ /* 0x000fe200000000ff */
[----:B------:R-:W-:Y:S02]  /*9110*/  IMAD.IADD R13, R9, 0x1, R13 ;  /* 0x00000001090d7824 */ /* 0x000fe400078e020d */
[----:B------:R-:W-:Y:S01]  /*9120*/  FMUL R133, R133, R146 ;  /* 0x0000009285857220 */ /* 0x000fe20000400000 */
[----:B------:R-:W-:Y:S01]  /*9130*/  F2FP.F16.F32.PACK_AB R132, RZ, R132 ;  /* 0x00000084ff84723e */ /* 0x000fe200000000ff */
[----:B------:R0:W-:Y:S01]  /*9140*/  @P1 STG.E.U16 desc[UR36][R128.64], R11 ;  /* 0x0000000b80001986 */ /* 0x0001e2000c101524 */
[--C-:B------:R-:W-:Y:S01]  /*9150*/  IADD3 R10, P1, P2, R23, R136, R15.reuse ;  /* 0x00000088170a7210 */ /* 0x100fe20007a3e00f */
[-C--:B------:R-:W-:Y:S01]  /*9160*/  FMUL R134, R134, R146.reuse ;  /* 0x0000009286867220 */ /* 0x080fe20000400000 */
[----:B------:R-:W-:Y:S01]  /*9170*/  F2FP.F16.F32.PACK_AB R133, RZ, R133 ;  /* 0x00000085ff85723e */ /* 0x000fe200000000ff */
[-C--:B------:R-:W-:Y:S01]  /*9180*/  FMUL R135, R135, R146.reuse ;  /* 0x0000009287877220 */ /* 0x080fe20000400000 */
[-C--:B------:R-:W-:Y:S01]  /*9190*/  FMUL R120, R120, R146.reuse ;  /* 0x0000009278787220 */ /* 0x080fe20000400000 */
[----:B------:R-:W-:Y:S01]  /*91a0*/  FMUL R121, R121, R146 ;  /* 0x0000009279797220 */ /* 0x000fe20000400000 */
[----:B------:R-:W-:Y:S01]  /*91b0*/  F2FP.F16.F32.PACK_AB R134, RZ, R134 ;  /* 0x00000086ff86723e */ /* 0x000fe200000000ff */
[-C--:B------:R-:W-:Y:S01]  /*91c0*/  FMUL R122, R122, R146.reuse ;  /* 0x000000927a7a7220 */ /* 0x080fe20000400000 */
[----:B------:R-:W-:Y:S01]  /*91d0*/  F2FP.F16.F32.PACK_AB R135, RZ, R135 ;  /* 0x00000087ff87723e */ /* 0x000fe200000000ff */
[----:B------:R-:W-:Y:S01]  /*91e0*/  FMUL R123, R123, R146 ;  /* 0x000000927b7b7220 */ /* 0x000fe20000400000 */
[----:B------:R-:W-:Y:S01]  /*91f0*/  F2FP.F16.F32.PACK_AB R120, RZ, R120 ;  /* 0x00000078ff78723e */ /* 0x000fe200000000ff */
[----:B0-----:R-:W-:Y:S01]  /*9200*/  @P3 IMAD.MOV.U32 R128, RZ, RZ, R136 ;  /* 0x000000ffff803224 */ /* 0x001fe200078e0088 */
[--C-:B------:R-:W-:Y:S01]  /*9210*/  IADD3.X R11, R21, R129, R14.reuse, P1, P2 ;  /* 0x00000081150b7210 */ /* 0x100fe20000fe440e */
[----:B------:R-:W-:Y:S01]  /*9220*/  FMUL R124, R124, R146 ;  /* 0x000000927c7c7220 */ /* 0x000fe20000400000 */
[----:B------:R-:W-:Y:S01]  /*9230*/  IADD3 R8, P1, P2, R23, R12, R15 ;  /* 0x0000000c17087210 */ /* 0x000fe20007a3e00f */
[-C--:B------:R-:W-:Y:S01]  /*9240*/  FMUL R125, R125, R146.reuse ;  /* 0x000000927d7d7220 */ /* 0x080fe20000400000 */
[----:B------:R-:W-:Y:S01]  /*9250*/  @P3 STG.E.U16 desc[UR36][R128.64+0x2], R138 ;  /* 0x0000028a80003986 */ /* 0x000fe2000c101524 */
[----:B------:R-:W-:Y:S01]  /*9260*/  ISETP.GT.AND P3, PT, R147, 0x88, PT ;  /* 0x000000889300780c */ /* 0x000fe20003f64270 */
[-C--:B------:R-:W-:Y:S01]  /*9270*/  FMUL R126, R126, R146.reuse ;  /* 0x000000927e7e7220 */ /* 0x080fe20000400000 */
[----:B------:R-:W-:Y:S01]  /*9280*/  IADD3.X R9, R21, R13, R14, P1, P2 ;  /* 0x0000000d15097210 */ /* 0x000fe20000fe440e */
[----:B------:R-:W-:Y:S01]  /*9290*/  FMUL R127, R127, R146 ;  /* 0x000000927f7f7220 */ /* 0x000fe20000400000 */
[----:B------:R-:W-:Y:S01]  /*92a0*/  IADD3 R130, P2, R23, R136, RZ ;  /* 0x0000008817827210 */ /* 0x000fe20007f5e0ff */
[-C--:B------:R-:W-:Y:S01]  /*92b0*/  FMUL R112, R112, R146.reuse ;  /* 0x0000009270707220 */ /* 0x080fe20000400000 */
[----:B------:R-:W-:Y:S01]  /*92c0*/  ISETP.GT.AND P1, PT, R3, RZ, P3 ;  /* 0x000000ff0300720c */ /* 0x000fe20001f24270 */
[-C--:B------:R-:W-:Y:S01]  /*92d0*/  FMUL R113, R113, R146.reuse ;  /* 0x0000009271717220 */ /* 0x080fe20000400000 */
[----:B------:R-:W-:Y:S01]  /*92e0*/  F2FP.F16.F32.PACK_AB R121, RZ, R121 ;  /* 0x00000079ff79723e */ /* 0x000fe200000000ff */
[--C-:B------:R-:W-:Y:S01]  /*92f0*/  IMAD.X R131, R21, 0x1, R129.reuse, P2 ;  /* 0x0000000115837824 */ /* 0x100fe200010e0681 */
[----:B------:R-:W-:Y:S01]  /*9300*/  ISETP.GT.AND P2, PT, R3, 0x1, P3 ;  /* 0x000000010300780c */ /* 0x000fe20001f44270 */
[----:B------:R-:W-:Y:S01]  /*9310*/  FMUL R114, R114, R146 ;  /* 0x0000009272727220 */ /* 0x000fe20000400000 */
[----:B------:R-:W-:Y:S01]  /*9320*/  F2FP.F16.F32.PACK_AB R122, RZ, R122 ;  /* 0x0000007aff7a723e */ /* 0x000fe200000000ff */
[-C--:B------:R-:W-:Y:S01]  /*9330*/  FMUL R115, R115, R146.reuse ;  /* 0x0000009273737220 */ /* 0x080fe20000400000 */
[----:B------:R-:W-:Y:S01]  /*9340*/  F2FP.F16.F32.PACK_AB R123, RZ, R123 ;  /* 0x0000007bff7b723e */ /* 0x000fe200000000ff */
[----:B------:R-:W-:Y:S01]  /*9350*/  FMUL R116, R116, R146 ;  /* 0x0000009274747220 */ /* 0x000fe20000400000 */
[----:B------:R-:W-:Y:S01]  /*9360*/  F2FP.F16.F32.PACK_AB R124, RZ, R124 ;  /* 0x0000007cff7c723e */ /* 0x000fe200000000ff */
[-C--:B------:R-:W-:Y:S01]  /*9370*/  FMUL R117, R117, R146.reuse ;  /* 0x0000009275757220 */ /* 0x080fe20000400000 */
[----:B------:R-:W-:Y:S01]  /*9380*/  F2FP.F16.F32.PACK_AB R125, RZ, R125 ;  /* 0x0000007dff7d723e */ /* 0x000fe200000000ff */
[----:B------:R0:W-:Y:S01]  /*9390*/  @P1 STG.E.U16 desc[UR36][R130.64], R20 ;  /* 0x0000001482001986 */ /* 0x0001e2000c101524 */
[C---:B------:R-:W-:Y:S01]  /*93a0*/  ISETP.GT.AND P1, PT, R3.reuse, 0x8, P0 ;  /* 0x000000080300780c */ /* 0x040fe20000724270 */
[----:B------:R-:W-:Y:S01]  /*93b0*/  FMUL R118, R118, R146 ;  /* 0x0000009276767220 */ /* 0x000fe20000400000 */
[----:B------:R-:W-:Y:S01]  /*93c0*/  F2FP.F16.F32.PACK_AB R126, RZ, R126 ;  /* 0x0000007eff7e723e */ /* 0x000fe200000000ff */
[----:B------:R-:W-:Y:S01]  /*93d0*/  @P2 STG.E.U16 desc[UR36][R130.64+0x2], R137 ;  /* 0x0000028982002986 */ /* 0x000fe2000c101524 */
[----:B------:R-:W-:Y:S01]  /*93e0*/  ISETP.GT.AND P2, PT, R3, 0x9, P0 ;  /* 0x000000090300780c */ /* 0x000fe20000744270 */
[-C--:B------:R-:W-:Y:S01]  /*93f0*/  FMUL R119, R119, R146.reuse ;  /* 0x0000009277777220 */ /* 0x080fe20000400000 */
[----:B------:R-:W-:Y:S01]  /*9400*/  F2FP.F16.F32.PACK_AB R127, RZ, R127 ;  /* 0x0000007fff7f723e */ /* 0x000fe200000000ff */
[----:B------:R-:W-:Y:S01]  /*9410*/  FMUL R104, R104, R146 ;  /* 0x0000009268687220 */ /* 0x000fe20000400000 */
[----:B------:R-:W-:Y:S01]  /*9420*/  F2FP.F16.F32.PACK_AB R112, RZ, R112 ;  /* 0x00000070ff70723e */ /* 0x000fe200000000ff */
[-C--:B------:R-:W-:Y:S01]  /*9430*/  FMUL R105, R105, R146.reuse ;  /* 0x0000009269697220 */ /* 0x080fe20000400000 */
[----:B------:R-:W-:Y:S01]  /*9440*/  F2FP.F16.F32.PACK_AB R113, RZ, R113 ;  /* 0x00000071ff71723e */ /* 0x000fe200000000ff */
[----:B------:R-:W-:Y:S01]  /*9450*/  FMUL R106, R106, R146 ;  /* 0x000000926a6a7220 */ /* 0x000fe20000400000 */
[----:B0-----:R-:W-:Y:S01]  /*9460*/  PRMT R20, R133, 0x7610, R20 ;  /* 0x0000761085147816 */ /* 0x001fe20000000014 */
[--C-:B------:R-:W-:Y:S01]  /*9470*/  @P1 IMAD.MOV.U32 R128, RZ, RZ, R136.reuse ;  /* 0x000000ffff801224 */ /* 0x100fe200078e0088 */
[----:B------:R-:W-:Y:S01]  /*9480*/  F2FP.F16.F32.PACK_AB R114, RZ, R114 ;  /* 0x00000072ff72723e */ /* 0x000fe200000000ff */
[-C--:B------:R-:W-:Y:S01]  /*9490*/  FMUL R107, R107, R146.reuse ;  /* 0x000000926b6b7220 */ /* 0x080fe20000400000 */
[----:B------:R-:W-:Y:S01]  /*94a0*/  F2FP.F16.F32.PACK_AB R115, RZ, R115 ;  /* 0x00000073ff73723e */ /* 0x000fe200000000ff */
[--C-:B------:R-:W-:Y:S01]  /*94b0*/  @P2 IMAD.MOV.U32 R133, RZ, RZ, R129.reuse ;  /* 0x000000ffff852224 */ /* 0x100fe200078e0081 */
[----:B------:R0:W-:Y:S01]  /*94c0*/  @P1 STG.E.U16 desc[UR36][R128.64+0x10], R132 ;  /* 0x0000108480001986 */ /* 0x0001e2000c101524 */
        /* <DEDUP_REMOVED lines=9> */
[----:B------:R-:W-:Y:S01]  /*9560*/  FMUL R96, R96, R146 ;  /* 0x0000009260607220 */ /* 0x000fe20000400000 */
[----:B------:R-:W-:Y:S01]  /*9570*/  F2FP.F16.F32.PACK_AB R104, RZ, R104 ;  /* 0x00000068ff68723e */ /* 0x000fe200000000ff */
[----:B0-----:R-:W-:Y:S01]  /*9580*/  @P2 IMAD.MOV.U32 R132, RZ, RZ, R136 ;  /* 0x000000ffff842224 */ /* 0x001fe200078e0088 */
[----:B------:R-:W-:Y:S01]  /*9590*/  F2FP.F16.F32.PACK_AB R105, RZ, R105 ;  /* 0x00000069ff69723e */ /* 0x000fe200000000ff */
[----:B------:R-:W-:Y:S01]  /*95a0*/  FMUL R97, R97, R146 ;  /* 0x0000009261617220 */ /* 0x000fe20000400000 */
[----:B------:R-:W-:Y:S01]  /*95b0*/  F2FP.F16.F32.PACK_AB R106, RZ, R106 ;  /* 0x0000006aff6a723e */ /* 0x000fe200000000ff */
[-C--:B------:R-:W-:Y:S01]  /*95c0*/  FMUL R98, R98, R146.reuse ;  /* 0x0000009262627220 */ /* 0x080fe20000400000 */
[----:B------:R0:W-:Y:S01]  /*95d0*/  @P2 STG.E.U16 desc[UR36][R132.64+0x12], R20 ;  /* 0x0000121484002986 */ /* 0x0001e2000c101524 */
[----:B------:R-:W-:Y:S01]  /*95e0*/  ISETP.GT.AND P2, PT, R3, 0x9, P3 ;  /* 0x000000090300780c */ /* 0x000fe20001f44270 */
[----:B------:R-:W-:Y:S01]  /*95f0*/  FMUL R99, R99, R146 ;  /* 0x0000009263637220 */ /* 0x000fe20000400000 */
[----:B------:R-:W-:Y:S01]  /*9600*/  F2FP.F16.F32.PACK_AB R107, RZ, R107 ;  /* 0x0000006bff6b723e */ /* 0x000fe200000000ff */
[----:B------:R-:W-:Y:S01]  /*9610*/  @P1 STG.E.U16 desc[UR36][R130.64+0x10], R134 ;  /* 0x0000108682001986 */ /* 0x000fe2000c101524 */
[----:B------:R-:W-:Y:S01]  /*9620*/  IADD3 R128, P1, R15, R136, RZ ;  /* 0x000000880f807210 */ /* 0x000fe20007f3e0ff */
[----:B------:R-:W-:Y:S01]  /*9630*/  FMUL R100, R100, R146 ;  /* 0x0000009264647220 */ /* 0x000fe20000400000 */
[----:B------:R-:W-:Y:S01]  /*9640*/  F2FP.F16.F32.PACK_AB R108, RZ, R108 ;  /* 0x0000006cff6c723e */ /* 0x000fe200000000ff */
[----:B------:R-:W-:Y:S01]  /*9650*/  FMUL R101, R101, R146 ;  /* 0x0000009265657220 */ /* 0x000fe20000400000 */
[----:B------:R-:W-:Y:S01]  /*9660*/  F2FP.F16.F32.PACK_AB R109, RZ, R109 ;  /* 0x0000006dff6d723e */ /* 0x000fe200000000ff */
[----:B------:R-:W-:Y:S01]  /*9670*/  IMAD.X R129, R14, 0x1, R129, P1 ;  /* 0x000000010e817824 */ /* 0x000fe200008e0681 */
[----:B------:R-:W-:Y:S01]  /*9680*/  F2FP.F16.F32.PACK_AB R110, RZ, R110 ;  /* 0x0000006eff6e723e */ /* 0x000fe200000000ff */
[-C--:B------:R-:W-:Y:S01]  /*9690*/  FMUL R102, R102, R146.reuse ;  /* 0x0000009266667220 */ /* 0x080fe20000400000 */
[----:B0-----:R-:W-:Y:S01]  /*96a0*/  PRMT R20, R120, 0x7610, R20 ;  /* 0x0000761078147816 */ /* 0x001fe20000000014 */
[----:B------:R-:W-:Y:S01]  /*96b0*/  @P2 STG.E.U16 desc[UR36][R130.64+0x12], R135 ;  /* 0x0000128782002986 */ /* 0x000fe2000c101524 */
[----:B------:R-:W-:Y:S01]  /*96c0*/  ISETP.GT.AND P2, PT, R147, 0x100, PT ;  /* 0x000001009300780c */ /* 0x000fe20003f44270 */
[-C--:B------:R-:W-:Y:S01]  /*96d0*/  FMUL R103, R103, R146.reuse ;  /* 0x0000009267677220 */ /* 0x080fe20000400000 */
[----:B------:R-:W-:Y:S01]  /*96e0*/  F2FP.F16.F32.PACK_AB R111, RZ, R111 ;  /* 0x0000006fff6f723e */ /* 0x000fe200000000ff */
[-C--:B------:R-:W-:Y:S01]  /*96f0*/  FMUL R88, R88, R146.reuse ;  /* 0x0000009258587220 */ /* 0x080fe20000400000 */
[----:B------:R-:W-:Y:S01]  /*9700*/  ISETP.GT.AND P1, PT, R3, RZ, P2 ;  /* 0x000000ff0300720c */ /* 0x000fe20001724270 */
        /* <DEDUP_REMOVED lines=12> */
[----:B------:R-:W-:Y:S01]  /*97d0*/  @P1 STG.E.U16 desc[UR36][R128.64], R20 ;  /* 0x0000001480001986 */ /* 0x000fe2000c101524 */
        /* <DEDUP_REMOVED lines=11> */
[----:B------:R-:W-:Y:S01]  /*9890*/  FMUL R84, R84, R146 ;  /* 0x0000009254547220 */ /* 0x000fe20000400000 */
[----:B------:R-:W-:Y:S01]  /*98a0*/  F2FP.F16.F32.PACK_AB R91, RZ, R91 ;  /* 0x0000005bff5b723e */ /* 0x000fe200000000ff */
[----:B------:R0:W-:Y:S01]  /*98b0*/  @P1 STG.E.U16 desc[UR36][R128.64+0x2], R121 ;  /* 0x0000027980001986 */ /* 0x0001e2000c101524 */
[----:B------:R-:W-:Y:S01]  /*98c0*/  IADD3 R120, P1, R23, R128, RZ ;  /* 0x0000008017787210 */ /* 0x000fe20007f3e0ff */
        /* <DEDUP_REMOVED lines=10> */
[--C-:B0-----:R-:W-:Y:S01]  /*9970*/  IMAD.X R121, R21, 0x1, R129.reuse, P1 ;  /* 0x0000000115797824 */ /* 0x101fe200008e0681 */
        /* <DEDUP_REMOVED lines=45> */
[--C-:B0-----:R-:W-:Y:S01]  /*9c50*/  @P6 IMAD.MOV.U32 R120, RZ, RZ, R128.reuse ;  /* 0x000000ffff786224 */ /* 0x101fe200078e0080 */
[----:B------:R-:W-:Y:S01]  /*9c60*/  F2FP.F16.F32.PACK_AB R68, RZ, R68 ;  /* 0x00000044ff44723e */ /* 0x000fe200000000ff */
[--C-:B------:R-:W-:Y:S01]  /*9c70*/  @P6 IMAD.MOV.U32 R121, RZ, RZ, R129.reuse ;  /* 0x000000ffff796224 */ /* 0x100fe200078e0081 */
[----:B------:R-:W-:Y:S01]  /*9c80*/  F2FP.F16.F32.PACK_AB R69, RZ, R69 ;  /* 0x00000045ff45723e */ /* 0x000fe200000000ff */
[----:B------:R-:W-:Y:S01]  /*9c90*/  FMUL R62, R62, R146 ;  /* 0x000000923e3e7220 */ /* 0x000fe20000400000 */
[----:B------:R-:W-:Y:S01]  /*9ca0*/  F2FP.F16.F32.PACK_AB R70, RZ, R70 ;  /* 0x00000046ff46723e */ /* 0x000fe200000000ff */
[-C--:B------:R-:W-:Y:S01]  /*9cb0*/  FMUL R63, R63, R146.reuse ;  /* 0x000000923f3f7220 */ /* 0x080fe20000400000 */
[----:B------:R0:W-:Y:S01]  /*9cc0*/  @P6 STG.E.U16 desc[UR36][R120.64+0x10], R124 ;  /* 0x0000107c78006986 */ /* 0x0001e2000c101524 */
        /* <DEDUP_REMOVED lines=15> */
[----:B------:R-:W-:Y:S01]  /*9dc0*/  @P6 IMAD.MOV.U32 R121, RZ, RZ, R129 ;  /* 0x000000ffff796224 */ /* 0x000fe200078e0081 */
[----:B------:R-:W-:Y:S01]  /*9dd0*/  F2FP.F16.F32.PACK_AB R62, RZ, R62 ;  /* 0x0000003eff3e723e */ /* 0x000fe200000000ff */
[-C--:B------:R-:W-:Y:S01]  /*9de0*/  FMUL R54, R54, R146.reuse ;  /* 0x0000009236367220 */ /* 0x080fe20000400000 */
[----:B------:R-:W-:Y:S01]  /*9df0*/  F2FP.F16.F32.PACK_AB R63, RZ, R63 ;  /* 0x0000003fff3f723e */ /* 0x000fe200000000ff */
[-C--:B------:R-:W-:Y:S01]  /*9e00*/  FMUL R55, R55, R146.reuse ;  /* 0x0000009237377220 */ /* 0x080fe20000400000 */
[----:B------:R-:W-:Y:S01]  /*9e10*/  @P6 STG.E.U16 desc[UR36][R120.64+0x12], R125 ;  /* 0x0000127d78006986 */ /* 0x000fe2000c101524 */
[----:B------:R-:W-:Y:S01]  /*9e20*/  IADD3 R122, P6, R128, R23, RZ ;  /* 0x00000017807a7210 */ /* 0x000fe20007fde0ff */
[----:B------:R-:W-:Y:S01]  /*9e30*/  FMUL R40, R40, R146 ;  /* 0x0000009228287220 */ /* 0x000fe20000400000 */
[----:B------:R-:W-:Y:S01]  /*9e40*/  F2FP.F16.F32.PACK_AB R48, RZ, R48 ;  /* 0x00000030ff30723e */ /* 0x000fe200000000ff */
[-C--:B------:R-:W-:Y:S01]  /*9e50*/  FMUL R41, R41, R146.reuse ;  /* 0x0000009229297220 */ /* 0x080fe20000400000 */
[----:B------:R-:W-:Y:S01]  /*9e60*/  F2FP.F16.F32.PACK_AB R49, RZ, R49 ;  /* 0x00000031ff31723e */ /* 0x000fe200000000ff */
[----:B------:R-:W-:Y:S01]  /*9e70*/  IMAD.X R123, R129, 0x1, R21, P6 ;  /* 0x00000001817b7824 */ /* 0x000fe200030e0615 */
        /* <DEDUP_REMOVED lines=23> */
[-C--:B------:R-:W-:Y:S01]  /*9ff0*/  FMUL R36, R36, R146.reuse ;  /* 0x0000009224247220 */ /* 0x080fe20000400000 */
[----:B------:R-:W-:Y:S01]  /*a000*/  F2FP.F16.F32.PACK_AB R45, RZ, R45 ;  /* 0x0000002dff2d723e */ /* 0x000fe200000000ff */
[----:B------:R-:W-:Y:S01]  /*a010*/  FMUL R37, R37, R146 ;  /* 0x0000009225257220 */ /* 0x000fe20000400000 */
        /* <DEDUP_REMOVED lines=23> */
[----:B------:R-:W-:Y:S01]  /*a190*/  FMUL R31, R31, R146 ;  /* 0x000000921f1f7220 */ /* 0x000fe20000400000 */
[----:B------:R-:W-:-:S02]  /*a1a0*/  F2FP.F16.F32.PACK_AB R39, RZ, R39 ;  /* 0x00000027ff27723e */ /* 0x000fc400000000ff */
[----:B------:R-:W-:Y:S02]  /*a1b0*/  F2FP.F16.F32.PACK_AB R24, RZ, R24 ;  /* 0x00000018ff18723e */ /* 0x000fe400000000ff */
[----:B------:R-:W-:Y:S01]  /*a1c0*/  F2FP.F16.F32.PACK_AB R25, RZ, R25 ;  /* 0x00000019ff19723e */ /* 0x000fe200000000ff */
[----:B------:R-:W-:Y:S01]  /*a1d0*/  @P6 STG.E.U16 desc[UR36][R4.64+0x22], R113 ;  /* 0x0000227104006986 */ /* 0x000fe2000c101524 */
[----:B------:R-:W-:Y:S02]  /*a1e0*/  ISETP.GT.AND P6, PT, R3, 0x10, P5 ;  /* 0x000000100300780c */ /* 0x000fe40002fc4270 */
[----:B------:R-:W-:Y:S02]  /*a1f0*/  F2FP.F16.F32.PACK_AB R26, RZ, R26 ;  /* 0x0000001aff1a723e */ /* 0x000fe400000000ff */
[----:B------:R-:W-:Y:S02]  /*a200*/  F2FP.F16.F32.PACK_AB R27, RZ, R27 ;  /* 0x0000001bff1b723e */ /* 0x000fe400000000ff */
[----:B------:R-:W-:-:S02]  /*a210*/  F2FP.F16.F32.PACK_AB R28, RZ, R28 ;  /* 0x0000001cff1c723e */ /* 0x000fc400000000ff */
[----:B------:R-:W-:Y:S02]  /*a220*/  F2FP.F16.F32.PACK_AB R29, RZ, R29 ;  /* 0x0000001dff1d723e */ /* 0x000fe400000000ff */
[----:B------:R-:W-:Y:S02]  /*a230*/  F2FP.F16.F32.PACK_AB R30, RZ, R30 ;  /* 0x0000001eff1e723e */ /* 0x000fe400000000ff */
[----:B------:R-:W-:Y:S01]  /*a240*/  F2FP.F16.F32.PACK_AB R31, RZ, R31 ;  /* 0x0000001fff1f723e */ /* 0x000fe200000000ff */
[----:B------:R-:W-:Y:S01]  /*a250*/  @P6 STG.E.U16 desc[UR36][R6.64+0x20], R114 ;  /* 0x0000207206006986 */ /* 0x000fe2000c101524 */
[----:B------:R-:W-:-:S13]  /*a260*/  ISETP.GT.AND P6, PT, R3, 0x11, P5 ;  /* 0x000000110300780c */ /* 0x000fda0002fc4270 */
        /* <DEDUP_REMOVED lines=9> */
[----:B0-----:R-:W-:-:S05]  /*a300*/  IADD3 R10, P6, R15, R12, RZ ;  /* 0x0000000c0f0a7210 */ /* 0x001fca0007fde0ff */
[----:B------:R-:W-:Y:S01]  /*a310*/  IMAD.X R11, R13, 0x1, R14, P6 ;  /* 0x000000010d0b7824 */ /* 0x000fe200030e060e */
[----:B------:R-:W-:-:S13]  /*a320*/  ISETP.GT.AND P6, PT, R3, 0x10, P0 ;  /* 0x000000100300780c */ /* 0x000fda00007c4270 */
[----:B------:R-:W-:Y:S01]  /*a330*/  @P6 STG.E.U16 desc[UR36][R12.64+0x20], R104 ;  /* 0x000020680c006986 */ /* 0x000fe2000c101524 */
[----:B------:R-:W-:-:S13]  /*a340*/  ISETP.GT.AND P6, PT, R3, 0x11, P0 ;  /* 0x000000110300780c */ /* 0x000fda00007c4270 */
[----:B------:R-:W-:Y:S01]  /*a350*/  @P6 STG.E.U16 desc[UR36][R12.64+0x22], R105 ;  /* 0x000022690c006986 */ /* 0x000fe2000c101524 */
[----:B------:R-:W-:-:S05]  /*a360*/  IADD3 R14, P6, R23, R12, RZ ;  /* 0x0000000c170e7210 */ /* 0x000fca0007fde0ff */
[----:B------:R-:W-:Y:S01]  /*a370*/  IMAD.X R15, R13, 0x1, R21, P6 ;  /* 0x000000010d0f7824 */ /* 0x000fe200030e0615 */
[----:B------:R-:W-:-:S05]  /*a380*/  IADD3 R20, P6, R23, R10, RZ ;  /* 0x0000000a17147210 */ /* 0x000fca0007fde0ff */
[----:B------:R-:W-:Y:S01]  /*a390*/  IMAD.X R21, R21, 0x1, R11, P6 ;  /* 0x0000000115157824 */ /* 0x000fe200030e060b */
        /* <DEDUP_REMOVED lines=132> */
[C---:B------:R-:W-:Y:S02]  /*abe0*/  ISETP.GT.AND P6, PT, R3.reuse, 0x48, P4 ;  /* 0x000000480300780c */ /* 0x040fe400027c4270 */
[----:B------:R-:W-:-:S11]  /*abf0*/  ISETP.GT.AND P4, PT, R3, 0x49, P4 ;  /* 0x000000490300780c */ /* 0x000fd60002784270 */
[----:B------:R-:W-:Y:S04]  /*ac00*/  @P6 STG.E.U16 desc[UR36][R4.64+0x90], R44 ;  /* 0x0000902c04006986 */ /* 0x000fe8000c101524 */
[----:B------:R0:W-:Y:S01]  /*ac10*/  @P4 STG.E.U16 desc[UR36][R4.64+0x92], R45 ;  /* 0x0000922d04004986 */ /* 0x0001e2000c101524 */
[C---:B------:R-:W-:Y:S02]  /*ac20*/  ISETP.GT.AND P4, PT, R3.reuse, 0x48, P5 ;  /* 0x000000480300780c */ /* 0x040fe40002f84270 */
[----:B------:R-:W-:-:S11]  /*ac30*/  ISETP.GT.AND P5, PT, R3, 0x49, P5 ;  /* 0x000000490300780c */ /* 0x000fd60002fa4270 */
[----:B------:R-:W-:Y:S01]  /*ac40*/  @P4 STG.E.U16 desc[UR36][R6.64+0x90], R46 ;  /* 0x0000902e06004986 */ /* 0x000fe2000c101524 */
[----:B------:R-:W-:-:S03]  /*ac50*/  ISETP.GT.AND P4, PT, R3, 0x40, P0 ;  /* 0x000000400300780c */ /* 0x000fc60000784270 */
[----:B------:R-:W-:Y:S01]  /*ac60*/  @P5 STG.E.U16 desc[UR36][R6.64+0x92], R47 ;  /* 0x0000922f06005986 */ /* 0x000fe2000c101524 */
[----:B------:R-:W-:-:S09]  /*ac70*/  ISETP.GT.AND P5, PT, R3, 0x41, P0 ;  /* 0x000000410300780c */ /* 0x000fd200007a4270 */
[----:B0-----:R-:W-:Y:S02]  /*ac80*/  @P4 IMAD.MOV.U32 R4, RZ, RZ, R12 ;  /* 0x000000ffff044224 */ /* 0x001fe400078e000c */
[----:B------:R-:W-:-:S05]  /*ac90*/  @P4 IMAD.MOV.U32 R5, RZ, RZ, R13 ;  /* 0x000000ffff054224 */ /* 0x000fca00078e000d */
[----:B------:R0:W-:Y:S01]  /*aca0*/  @P4 STG.E.U16 desc[UR36][R4.64+0x80], R32 ;  /* 0x0000802004004986 */ /* 0x0001e2000c101524 */
[----:B------:R-:W-:Y:S02]  /*acb0*/  ISETP.GT.AND P4, PT, R3, 0x40, P3 ;  /* 0x000000400300780c */ /* 0x000fe40001f84270 */
[----:B0-----:R-:W-:Y:S01]  /*acc0*/  @P5 MOV R4, R12 ;  /* 0x0000000c00045202 */ /* 0x001fe20000000f00 */
[----:B------:R-:W-:-:S05]  /*acd0*/  @P5 IMAD.MOV.U32 R5, RZ, RZ, R13 ;  /* 0x000000ffff055224 */ /* 0x000fca00078e000d */
[----:B------:R0:W-:Y:S01]  /*ace0*/  @P5 STG.E.U16 desc[UR36][R4.64+0x82], R33 ;  /* 0x0000822104005986 */ /* 0x0001e2000c101524 */
[----:B------:R-:W-:-:S04]  /*acf0*/  ISETP.GT.AND P5, PT, R3, 0x41, P3 ;  /* 0x000000410300780c */ /* 0x000fc80001fa4270 */
[----:B0-----:R-:W-:Y:S02]  /*ad00*/  @P4 IMAD.MOV.U32 R4, RZ, RZ, R14 ;  /* 0x000000ffff044224 */ /* 0x001fe400078e000e */
[----:B------:R-:W-:-:S05]  /*ad10*/  @P4 IMAD.MOV.U32 R5, RZ, RZ, R15 ;  /* 0x000000ffff054224 */ /* 0x000fca00078e000f */
[----:B------:R0:W-:Y:S01]  /*ad20*/  @P4 STG.E.U16 desc[UR36][R4.64+0x80], R34 ;  /* 0x0000802204004986 */ /* 0x0001e2000c101524 */
[C---:B------:R-:W-:Y:S02]  /*ad30*/  ISETP.GT.AND P4, PT, R3.reuse, 0x48, P0 ;  /* 0x000000480300780c */ /* 0x040fe40000784270 */
[----:B------:R-:W-:Y:S01]  /*ad40*/  ISETP.GT.AND P0, PT, R3, 0x49, P0 ;  /* 0x000000490300780c */ /* 0x000fe20000704270 */
        /* <DEDUP_REMOVED lines=8> */
[----:B------:R-:W-:-:S03]  /*add0*/  ISETP.GT.AND P4, PT, R3, 0x40, P2 ;  /* 0x000000400300780c */ /* 0x000fc60001784270 */
[----:B------:R-:W-:Y:S01]  /*ade0*/  @P0 STG.E.U16 desc[UR36][R12.64+0x92], R37 ;  /* 0x000092250c000986 */ /* 0x000fe2000c101524 */
[----:B------:R-:W-:Y:S01]  /*adf0*/  ISETP.GT.AND P0, PT, R3, 0x41, P2 ;  /* 0x000000410300780c */ /* 0x000fe20001704270 */
[----:B0-----:R-:W-:Y:S02]  /*ae00*/  @P5 IMAD.MOV.U32 R4, RZ, RZ, R14 ;  /* 0x000000ffff045224 */ /* 0x001fe400078e000e */
[----:B------:R-:W-:-:S05]  /*ae10*/  @P5 IMAD.MOV.U32 R5, RZ, RZ, R15 ;  /* 0x000000ffff055224 */ /* 0x000fca00078e000f */
[----:B------:R0:W-:Y:S01]  /*ae20*/  @P5 STG.E.U16 desc[UR36][R4.64+0x90], R38 ;  /* 0x0000902604005986 */ /* 0x0001e2000c101524 */
[----:B------:R-:W-:-:S03]  /*ae30*/  ISETP.GT.AND P5, PT, R3, 0x40, P1 ;  /* 0x000000400300780c */ /* 0x000fc60000fa4270 */
[----:B------:R-:W-:Y:S01]  /*ae40*/  @P3 STG.E.U16 desc[UR36][R14.64+0x92], R39 ;  /* 0x000092270e003986 */ /* 0x000fe2000c101524 */
[----:B------:R-:W-:-:S03]  /*ae50*/  ISETP.GT.AND P3, PT, R3, 0x41, P1 ;  /* 0x000000410300780c */ /* 0x000fc60000f64270 */
[----:B------:R-:W-:Y:S01]  /*ae60*/  @P4 STG.E.U16 desc[UR36][R10.64+0x80], R24 ;  /* 0x000080180a004986 */ /* 0x000fe2000c101524 */
[C---:B------:R-:W-:Y:S02]  /*ae70*/  ISETP.GT.AND P4, PT, R3.reuse, 0x48, P1 ;  /* 0x000000480300780c */ /* 0x040fe40000f84270 */
[C---:B------:R-:W-:Y:S01]  /*ae80*/  ISETP.GT.AND P1, PT, R3.reuse, 0x49, P1 ;  /* 0x000000490300780c */ /* 0x040fe20000f24270 */
[----:B------:R-:W-:Y:S01]  /*ae90*/  @P0 STG.E.U16 desc[UR36][R10.64+0x82], R25 ;  /* 0x000082190a000986 */ /* 0x000fe2000c101524 */
[C---:B------:R-:W-:Y:S01]  /*aea0*/  ISETP.GT.AND P0, PT, R3.reuse, 0x48, P2 ;  /* 0x000000480300780c */ /* 0x040fe20001704270 */
[----:B0-----:R-:W-:Y:S01]  /*aeb0*/  @P5 IMAD.MOV.U32 R4, RZ, RZ, R8 ;  /* 0x000000ffff045224 */ /* 0x001fe200078e0008 */
[----:B------:R-:W-:Y:S01]  /*aec0*/  ISETP.GT.AND P2, PT, R3, 0x49, P2 ;  /* 0x000000490300780c */ /* 0x000fe20001744270 */
[----:B------:R-:W-:-:S05]  /*aed0*/  @P5 IMAD.MOV.U32 R5, RZ, RZ, R9 ;  /* 0x000000ffff055224 */ /* 0x000fca00078e0009 */
[----:B------:R0:W-:Y:S02]  /*aee0*/  @P5 STG.E.U16 desc[UR36][R4.64+0x80], R26 ;  /* 0x0000801a04005986 */ /* 0x0001e4000c101524 */
[----:B0-----:R-:W-:Y:S02]  /*aef0*/  @P3 IMAD.MOV.U32 R4, RZ, RZ, R8 ;  /* 0x000000ffff043224 */ /* 0x001fe400078e0008 */
[----:B------:R-:W-:-:S05]  /*af00*/  @P3 IMAD.MOV.U32 R5, RZ, RZ, R9 ;  /* 0x000000ffff053224 */ /* 0x000fca00078e0009 */
[----:B------:R0:W-:Y:S04]  /*af10*/  @P3 STG.E.U16 desc[UR36][R4.64+0x82], R27 ;  /* 0x0000821b04003986 */ /* 0x0001e8000c101524 */
[----:B------:R1:W-:Y:S04]  /*af20*/  @P0 STG.E.U16 desc[UR36][R10.64+0x90], R28 ;  /* 0x0000901c0a000986 */ /* 0x0003e8000c101524 */
[----:B------:R1:W-:Y:S01]  /*af30*/  @P2 STG.E.U16 desc[UR36][R10.64+0x92], R29 ;  /* 0x0000921d0a002986 */ /* 0x0003e2000c101524 */
[----:B0-----:R-:W-:Y:S02]  /*af40*/  @P4 IMAD.MOV.U32 R4, RZ, RZ, R8 ;  /* 0x000000ffff044224 */ /* 0x001fe400078e0008 */
[----:B------:R-:W-:-:S05]  /*af50*/  @P4 IMAD.MOV.U32 R5, RZ, RZ, R9 ;  /* 0x000000ffff054224 */ /* 0x000fca00078e0009 */
[----:B------:R1:W-:Y:S04]  /*af60*/  @P4 STG.E.U16 desc[UR36][R4.64+0x90], R30 ;  /* 0x0000901e04004986 */ /* 0x0003e8000c101524 */
[----:B------:R1:W-:Y:S02]  /*af70*/  @P1 STG.E.U16 desc[UR36][R8.64+0x92], R31 ;  /* 0x0000921f08001986 */ /* 0x0003e4000c101524 */
.L_x_266:
[----:B------:R-:W-:Y:S05]  /*af80*/  BSYNC B0 ;  /* 0x0000000000007941 */ /* 0x000fea0003800000 */
.L_x_34:
[----:B------:R-:W-:Y:S01]  /*af90*/  ULDC UR4, c[0x0][0xc] ;  /* 0x0000030000047ab9 */ /* 0x000fe20000000800 */
[----:B------:R-:W-:Y:S01]  /*afa0*/  ULDC UR5, c[0x0][0x10] ;  /* 0x0000040000057ab9 */ /* 0x000fe20000000800 */
[----:B------:R-:W2:Y:S01]  /*afb0*/  LDC R3, c[0x0][0x14] ;  /* 0x00000500ff037b82 */ /* 0x000ea20000000800 */
[----:B------:R-:W-:Y:S01]  /*afc0*/  UIMAD.WIDE.U32 UR4, UR4, UR5, URZ ;  /* 0x00000005040472a5 */ /* 0x000fe2000f8e003f */
[----:B------:R-:W-:Y:S02]  /*afd0*/  IMAD.MOV.U32 R148, RZ, RZ, -0x1 ;  /* 0xffffffffff947424 */ /* 0x000fe400078e00ff */
[----:B------:R-:W-:-:S03]  /*afe0*/  IMAD.MOV.U32 R23, RZ, RZ, -0x1 ;  /* 0xffffffffff177424 */ /* 0x000fc600078e00ff */
[----:B--2---:R-:W-:-:S04]  /*aff0*/  IMAD.WIDE.U32 R16, R3, UR4, R16 ;  /* 0x0000000403107c25 */ /* 0x004fc8000f8e0010 */
[----:B------:R-:W-:Y:S01]  /*b000*/  IMAD R3, R3, UR5, RZ ;  /* 0x0000000503037c24 */ /* 0x000fe2000f8e02ff */
[----:B------:R-:W-:Y:S02]  /*b010*/  ULDC.64 UR4, c[0x0][0x650] ;  /* 0x0001940000047ab9 */ /* 0x000fe40000000a00 */
[----:B------:R-:W-:Y:S01]  /*b020*/  ISETP.GE.U32.AND P0, PT, R16, UR4, PT ;  /* 0x0000000410007c0c */ /* 0x000fe2000bf06070 */
[--C-:B------:R-:W-:Y:S01]  /*b030*/  IMAD.IADD R17, R17, 0x1, R3.reuse ;  /* 0x0000000111117824 */ /* 0x100fe200078e0203 */
[----:B------:R-:W-:-:S04]  /*b040*/  PRMT R3, RZ, 0x7610, R3 ;  /* 0x00007610ff037816 */ /* 0x000fc80000000003 */
[----:B------:R-:W-:-:S13]  /*b050*/  ISETP.GE.U32.AND.EX P0, PT, R17, UR5, PT, P0 ;  /* 0x0000000511007c0c */ /* 0x000fda000bf06100 */
[----:B------:R-:W-:Y:S05]  /*b060*/  @P0 BRA `(.L_x_267) ;  /* 0x0000000400640947 */ /* 0x000fea0003800000 */
[----:B0-----:R-:W0:Y:S01]  /*b070*/  S2R R12, SR_CTAID.X ;  /* 0x00000000000c7919 */ /* 0x001e220000002500 */
[----:B-1-3--:R-:W1:Y:S01]  /*b080*/  LDC.64 R10, c[0x0][0x628] ;  /* 0x00018a00ff0a7b82 */ /* 0x00ae620000000a00 */
[----:B------:R-:W-:Y:S01]  /*b090*/  ULDC UR4, c[0x0][0x150] ;  /* 0x0000540000047ab9 */ /* 0x000fe20000000800 */
[----:B------:R-:W-:Y:S01]  /*b0a0*/  IMAD.MOV.U32 R8, RZ, RZ, R16 ;  /* 0x000000ffff087224 */ /* 0x000fe200078e0010 */
[----:B------:R-:W2:Y:S01]  /*b0b0*/  S2R R24, SR_CTAID.Y ;  /* 0x0000000000187919 */ /* 0x000ea20000002600 */
[----:B------:R-:W-:-:S04]  /*b0c0*/  IMAD.MOV.U32 R9, RZ, RZ, R17 ;  /* 0x000000ffff097224 */ /* 0x000fc800078e0011 */
[----:B------:R-:W3:Y:S08]  /*b0d0*/  LDC R21, c[0x0][0x144] ;  /* 0x00005100ff157b82 */ /* 0x000ef00000000800 */
[----:B------:R-:W2:Y:S08]  /*b0e0*/  LDC R0, c[0x0][0x630] ;  /* 0x00018c00ff007b82 */ /* 0x000eb00000000800 */
[----:B------:R-:W2:Y:S01]  /*b0f0*/  LDC.64 R14, c[0x0][0x620] ;  /* 0x00018800ff0e7b82 */ /* 0x000ea20000000a00 */
[----:B-1----:R-:W-:-:S04]  /*b100*/  ISETP.NE.U32.AND P0, PT, R10, RZ, PT ;  /* 0x000000ff0a00720c */ /* 0x002fc80003f05070 */
[----:B------:R-:W-:Y:S02]  /*b110*/  ISETP.NE.AND.EX P0, PT, R11, RZ, PT, P0 ;  /* 0x000000ff0b00720c */ /* 0x000fe40003f05300 */
[----:B0-----:R-:W-:-:S05]  /*b120*/  I2FP.F32.U32 R3, R12 ;  /* 0x0000000c00037245 */ /* 0x001fca0000201000 */
[----:B------:R-:W-:-:S04]  /*b130*/  FMUL R3, R3, UR4 ;  /* 0x0000000403037c20 */ /* 0x000fc80008400000 */
[----:B------:R0:W1:Y:S02]  /*b140*/  F2I.U32.TRUNC.NTZ R20, R3 ;  /* 0x0000000300147305 */ /* 0x000064000020f000 */
[----:B---3--:R-:W-:Y:S05]  /*b150*/  @!P0 BRA `(.L_x_268) ;  /* 0x0000000000288947 */ /* 0x008fea0003800000 */
[----:B0-----:R-:W0:Y:S02]  /*b160*/  LDC R3, c[0x0][0x634] ;  /* 0x00018d00ff037b82 */ /* 0x001e240000000800 */
        /* <DEDUP_REMOVED lines=9> */
.L_x_268:
[----:B------:R-:W3:Y:S01]  /*b200*/  LDC.64 R28, c[0x0][0x640] ;  /* 0x00019000ff1c7b82 */ /* 0x000ee20000000a00 */
[-CC-:B--2---:R-:W-:Y:S01]  /*b210*/  SHF.R.U64 R23, R8, R0.reuse, R9.reuse ;  /* 0x0000000008177219 */ /* 0x184fe20000001209 */
[----:B-1----:R-:W-:Y:S01]  /*b220*/  IMAD.MOV R20, RZ, RZ, -R20 ;  /* 0x000000ffff147224 */ /* 0x002fe200078e0a14 */
[----:B------:R-:W-:Y:S01]  /*b230*/  SHF.R.U32.HI R0, RZ, R0, R9 ;  /* 0x00000000ff007219 */ /* 0x000fe20000011609 */
[----:B------:R-:W-:Y:S01]  /*b240*/  ULDC UR4, c[0x0][0x154] ;  /* 0x0000550000047ab9 */ /* 0x000fe20000000800 */
[----:B0-----:R-:W-:Y:S01]  /*b250*/  IADD3 R3, P0, RZ, -R23, RZ ;  /* 0x80000017ff037210 */ /* 0x001fe20007f1e0ff */
[----:B------:R-:W-:Y:S02]  /*b260*/  IMAD R21, R21, R20, R12 ;  /* 0x0000001415157224 */ /* 0x000fe400078e020c */
[----:B------:R-:W0:Y:S01]  /*b270*/  LDC R6, c[0x0][0x618] ;  /* 0x00018600ff067b82 */ /* 0x000e220000000800 */
[----:B------:R-:W-:Y:S02]  /*b280*/  IMAD.MOV.U32 R7, RZ, RZ, 0x1 ;  /* 0x00000001ff077424 */ /* 0x000fe400078e00ff */
[----:B------:R-:W-:-:S04]  /*b290*/  IMAD.X R5, RZ, RZ, ~R0, P0 ;  /* 0x000000ffff057224 */ /* 0x000fc800000e0e00 */
[-C--:B------:R-:W-:Y:S01]  /*b2a0*/  IMAD R0, R5, R14.reuse, RZ ;  /* 0x0000000e05007224 */ /* 0x080fe200078e02ff */
[----:B------:R-:W1:Y:S01]  /*b2b0*/  LDC R8, c[0x0][0x608] ;  /* 0x00018200ff087b82 */ /* 0x000e620000000800 */
[----:B------:R-:W-:-:S04]  /*b2c0*/  IMAD.WIDE.U32 R4, R3, R14, R16 ;  /* 0x0000000e03047225 */ /* 0x000fc800078e0010 */
[----:B------:R-:W-:Y:S01]  /*b2d0*/  IMAD R3, R3, R15, R0 ;  /* 0x0000000f03037224 */ /* 0x000fe200078e0200 */
[----:B------:R-:W-:Y:S02]  /*b2e0*/  I2FP.F32.U32 R0, R24 ;  /* 0x0000001800007245 */ /* 0x000fe40000201000 */
[----:B------:R-:W2:Y:S01]  /*b2f0*/  LDC R26, c[0x0][0x658] ;  /* 0x00019600ff1a7b82 */ /* 0x000ea20000000800 */
[----:B------:R-:W-:Y:S01]  /*b300*/  IMAD.IADD R3, R5, 0x1, R3 ;  /* 0x0000000105037824 */ /* 0x000fe200078e0203 */
[----:B---3--:R-:W-:Y:S01]  /*b310*/  ISETP.NE.U32.AND P0, PT, R28, RZ, PT ;  /* 0x000000ff1c00720c */ /* 0x008fe20003f05070 */
[----:B------:R-:W-:Y:S01]  /*b320*/  FMUL R0, R0, UR4 ;  /* 0x0000000400007c20 */ /* 0x000fe20008400000 */
[----:B------:R-:W-:Y:S02]  /*b330*/  IMAD.MOV.U32 R5, RZ, RZ, -0x1 ;  /* 0xffffffffff057424 */ /* 0x000fe400078e00ff */
[----:B------:R-:W-:Y:S01]  /*b340*/  ISETP.NE.AND.EX P0, PT, R29, RZ, PT, P0 ;  /* 0x000000ff1d00720c */ /* 0x000fe20003f05300 */
[----:B------:R3:W2:Y:S01]  /*b350*/  F2I.U32.TRUNC.NTZ R13, R0 ;  /* 0x00000000000d7305 */ /* 0x0006a2000020f000 */
[----:B------:R-:W3:Y:S01]  /*b360*/  LDC R15, c[0x0][0x148] ;  /* 0x00005200ff0f7b82 */ /* 0x000ee20000000800 */
[----:B0-----:R-:W-:-:S02]  /*b370*/  SHF.R.U64 R12, R4, R6, R3 ;  /* 0x00000006040c7219 */ /* 0x001fc40000001203 */
[----:B------:R-:W-:-:S05]  /*b380*/  SHF.R.U32.HI R3, RZ, R6, R3 ;  /* 0x00000006ff037219 */ /* 0x000fca0000011603 */
[----:B------:R-:W0:Y:S01]  /*b390*/  LDC R20, c[0x0][0x600] ;  /* 0x00018000ff147b82 */ /* 0x000e220000000800 */
[-CC-:B-1----:R-:W-:Y:S02]  /*b3a0*/  SHF.R.U64 R10, R12, R8.reuse, R3.reuse ;  /* 0x000000080c0a7219 */ /* 0x182fe40000001203 */
[----:B------:R-:W-:-:S05]  /*b3b0*/  SHF.R.U32.HI R3, RZ, R8, R3 ;  /* 0x00000008ff037219 */ /* 0x000fca0000011603 */
[----:B------:R-:W1:Y:S01]  /*b3c0*/  LDC R27, c[0x0][0x648] ;  /* 0x00019200ff1b7b82 */ /* 0x000e620000000800 */
[-C--:B--2---:R-:W-:Y:S02]  /*b3d0*/  SHF.L.U32 R4, R5, R26.reuse, RZ ;  /* 0x0000001a05047219 */ /* 0x084fe400000006ff */
[-CC-:B------:R-:W-:Y:S02]  /*b3e0*/  SHF.R.U64 R14, R10, R26.reuse, R3.reuse ;  /* 0x0000001a0a0e7219 */ /* 0x180fe40000001203 */
[----:B------:R-:W-:Y:S02]  /*b3f0*/  SHF.R.U32.HI R5, RZ, R26, R3 ;  /* 0x0000001aff057219 */ /* 0x000fe40000011603 */
[----:B------:R-:W-:Y:S01]  /*b400*/  LOP3.LUT R25, RZ, R4, RZ, 0x33, !PT ;  /* 0x00000004ff197212 */ /* 0x000fe200078e33ff */
[----:B------:R-:W2:Y:S01]  /*b410*/  LDC R30, c[0x0][0x638] ;  /* 0x00018e00ff1e7b82 */ /* 0x000ea20000000800 */
[----:B------:R-:W-:Y:S02]  /*b420*/  SHF.L.U32 R26, R7, R26, RZ ;  /* 0x0000001a071a7219 */ /* 0x000fe400000006ff */
[----:B------:R-:W-:-:S05]  /*b430*/  MOV R4, R14 ;  /* 0x0000000e00047202 */ /* 0x000fca0000000f00 */
[----:B------:R-:W0:Y:S01]  /*b440*/  LDC R31, c[0x0][0x610] ;  /* 0x00018400ff1f7b82 */ /* 0x000e220000000800 */
[----:B------:R-:W-:Y:S05]  /*b450*/  @!P0 BRA `(.L_x_269) ;  /* 0x0000000000288947 */ /* 0x000fea0003800000 */
[----:B------:R-:W4:Y:S02]  /*b460*/  LDC R3, c[0x0][0x64c] ;  /* 0x00019300ff037b82 */ /* 0x000f240000000800 */
[----:B----4-:R-:W-:-:S05]  /*b470*/  IADD3 R3, P0, R14, R3, RZ ;  /* 0x000000030e037210 */ /* 0x010fca0007f1e0ff */
        /* <DEDUP_REMOVED lines=8> */
.L_x_269:
[----:B------:R-:W-:Y:S01]  /*b500*/  ISETP.NE.AND P0, PT, R2, 0x1, PT ;  /* 0x000000010200780c */ /* 0x000fe20003f05270 */
[----:B0-----:R-:W-:Y:S01]  /*b510*/  VIADD R7, R20, 0xffffffff ;  /* 0xffffffff14077836 */ /* 0x001fe20000000000 */
[----:B-1-3--:R-:W-:Y:S01]  /*b520*/  SHF.R.U64 R0, R4, R27, R5 ;  /* 0x0000001b04007219 */ /* 0x00afe20000001205 */
[----:B------:R-:W-:Y:S01]  /*b530*/  IMAD.MOV R13, RZ, RZ, -R13 ;  /* 0x000000ffff0d7224 */ /* 0x000fe200078e0a0d */
[----:B------:R-:W-:Y:S01]  /*b540*/  LOP3.LUT R5, R10, R25, RZ, 0xc0, !PT ;  /* 0x000000190a057212 */ /* 0x000fe200078ec0ff */
[----:B------:R-:W-:Y:S01]  /*b550*/  IMAD.MOV.U32 R4, RZ, RZ, 0x1 ;  /* 0x00000001ff047424 */ /* 0x000fe200078e00ff */
[----:B------:R-:W-:Y:S01]  /*b560*/  LOP3.LUT R12, R12, R7, RZ, 0xc0, !PT ;  /* 0x000000070c0c7212 */ /* 0x000fe200078ec0ff */
[----:B------:R-:W-:Y:S02]  /*b570*/  IMAD.MOV R3, RZ, RZ, -R0 ;  /* 0x000000ffff037224 */ /* 0x000fe400078e0a00 */
[----:B------:R-:W-:Y:S02]  /*b580*/  IMAD R0, R26, R0, R5 ;  /* 0x000000001a007224 */ /* 0x000fe400078e0205 */
[----:B--2---:R-:W-:-:S02]  /*b590*/  IMAD R3, R3, R30, R14 ;  /* 0x0000001e03037224 */ /* 0x004fc400078e020e */
[----:B------:R-:W-:Y:S02]  /*b5a0*/  @P0 IMAD R21, R15, R13, R24 ;  /* 0x0000000d0f150224 */ /* 0x000fe400078e0218 */
[----:B------:R-:W-:Y:S01]  /*b5b0*/  IMAD R5, R3, R20, R12 ;  /* 0x0000001403057224 */ /* 0x000fe200078e020c */
[----:B------:R-:W-:Y:S01]  /*b5c0*/  PRMT R3, R4, 0x7610, R3 ;  /* 0x0000761004037816 */ /* 0x000fe20000000003 */
[----:B------:R-:W-:-:S05]  /*b5d0*/  IMAD R0, R0, R31, R21 ;  /* 0x0000001f00007224 */ /* 0x000fca00078e0215 */
[----:B------:R-:W-:Y:S02]  /*b5e0*/  SEL R148, R5, R0, !P0 ;  /* 0x0000000005947207 */ /* 0x000fe40004000000 */
[----:B------:R-:W-:-:S07]  /*b5f0*/  SEL R0, R0, R5, !P0 ;  /* 0x0000000500007207 */ /* 0x000fce0004000000 */
.L_x_267:
[----:B------:R-:W-:Y:S01]  /*b600*/  LOP3.LUT P0, RZ, R3, 0xff, RZ, 0xc0, !PT ;  /* 0x000000ff03ff7812 */ /* 0x000fe2000780c0ff */
[----:B------:R-:W-:-:S12]  /*b610*/  IMAD.MOV.U32 R147, RZ, RZ, R0 ;  /* 0x000000ffff937224 */ /* 0x000fd800078e0000 */
[----:B------:R-:W-:Y:S05]  /*b620*/  @P0 BRA `(.L_x_270) ;  /* 0xffffff5c000c0947 */ /* 0x000fea000383ffff */
[----:B------:R-:W-:Y:S05]  /*b630*/  EXIT ;  /* 0x000000000000794d */ /* 0x000fea0003800000 */
.L_x_7:
[----:B0-----:R-:W-:Y:S01]  /*b640*/  ULDC.64 UR4, c[0x0][0x650] ;  /* 0x0001940000047ab9 */ /* 0x001fe20000000a00 */
        /* <DEDUP_REMOVED lines=25> */
.L_x_272:
[----:B------:R-:W0:Y:S01]  /*b7e0*/  LDC.64 R28, c[0x0][0x640] ;  /* 0x00019000ff1c7b82 */ /* 0x000e220000000a00 */
[-CC-:B------:R-:W-:Y:S01]  /*b7f0*/  SHF.R.U64 R22, R12, R6.reuse, R13.reuse ;  /* 0x000000060c167219 */ /* 0x180fe2000000120d */
[----:B------:R-:W-:Y:S01]  /*b800*/  IMAD.MOV.U32 R30, RZ, RZ, 0x1 ;  /* 0x00000001ff1e7424 */ /* 0x000fe200078e00ff */
[----:B------:R-:W-:Y:S02]  /*b810*/  SHF.R.U32.HI R6, RZ, R6, R13 ;  /* 0x00000006ff067219 */ /* 0x000fe4000001160d */
        /* <DEDUP_REMOVED lines=8> */
[----:B------:R-:W-:Y:S01]  /*b8a0*/  IMAD.IADD R9, R9, 0x1, R11 ;  /* 0x0000000109097824 */ /* 0x000fe200078e020b */
[----:B0-----:R-:W-:-:S04]  /*b8b0*/  ISETP.NE.U32.AND P0, PT, R28, RZ, PT ;  /* 0x000000ff1c00720c */ /* 0x001fc80003f05070 */
[----:B------:R-:W-:Y:S02]  /*b8c0*/  ISETP.NE.AND.EX P0, PT, R29, RZ, PT, P0 ;  /* 0x000000ff1d00720c */ /* 0x000fe40003f05300 */
[----:B------:R-:W0:Y:S01]  /*b8d0*/  LDC R20, c[0x0][0x600] ;  /* 0x00018000ff147b82 */ /* 0x000e220000000800 */
[-CC-:B-1----:R-:W-:Y:S01]  /*b8e0*/  SHF.R.U64 R14, R8, R10.reuse, R9.reuse ;  /* 0x0000000a080e7219 */ /* 0x182fe20000001209 */
[----:B------:R-:W-:Y:S01]  /*b8f0*/  IMAD.MOV.U32 R8, RZ, RZ, -0x1 ;  /* 0xffffffffff087424 */ /* 0x000fe200078e00ff */
[----:B------:R-:W-:-:S05]  /*b900*/  SHF.R.U32.HI R9, RZ, R10, R9 ;  /* 0x0000000aff097219 */ /* 0x000fca0000011609 */
[----:B------:R-:W1:Y:S01]  /*b910*/  LDC R24, c[0x0][0x648] ;  /* 0x00019200ff187b82 */ /* 0x000e620000000800 */
[-CC-:B--2---:R-:W-:Y:S02]  /*b920*/  SHF.R.U64 R23, R14, R12.reuse, R9.reuse ;  /* 0x0000000c0e177219 */ /* 0x184fe40000001209 */
[----:B------:R-:W-:-:S05]  /*b930*/  SHF.R.U32.HI R6, RZ, R12, R9 ;  /* 0x0000000cff067219 */ /* 0x000fca0000011609 */
[----:B------:R-:W2:Y:S01]  /*b940*/  LDC R26, c[0x0][0x638] ;  /* 0x00018e00ff1a7b82 */ /* 0x000ea20000000800 */
[-C--:B---3--:R-:W-:Y:S02]  /*b950*/  SHF.L.U32 R8, R8, R27.reuse, RZ ;  /* 0x0000001b08087219 */ /* 0x088fe400000006ff */
[-CC-:B------:R-:W-:Y:S02]  /*b960*/  SHF.R.U64 R25, R23, R27.reuse, R6.reuse ;  /* 0x0000001b17197219 */ /* 0x180fe40000001206 */
[----:B------:R-:W-:Y:S02]  /*b970*/  LOP3.LUT R32, RZ, R8, RZ, 0x33, !PT ;  /* 0x00000008ff207212 */ /* 0x000fe400078e33ff */
[----:B------:R-:W-:Y:S01]  /*b980*/  SHF.R.U32.HI R9, RZ, R27, R6 ;  /* 0x0000001bff097219 */ /* 0x000fe20000011606 */
[----:B------:R-:W3:Y:S01]  /*b990*/  LDC R31, c[0x0][0x610] ;  /* 0x00018400ff1f7b82 */ /* 0x000ee20000000800 */
[----:B------:R-:W-:Y:S01]  /*b9a0*/  IMAD.MOV.U32 R8, RZ, RZ, R25 ;  /* 0x000000ffff087224 */ /* 0x000fe200078e0019 */
[----:B------:R-:W-:Y:S06]  /*b9b0*/  @!P0 BRA `(.L_x_273) ;  /* 0x0000000000288947 */ /* 0x000fec0003800000 */
        /* <DEDUP_REMOVED lines=10> */
.L_x_273:
[----:B------:R-:W-:Y:S02]  /*ba60*/  ISETP.NE.AND P0, PT, R2, 0x1, PT ;  /* 0x000000010200780c */ /* 0x000fe40003f05270 */
[----:B-1----:R-:W-:Y:S01]  /*ba70*/  SHF.R.U64 R6, R8, R24, R9 ;  /* 0x0000001808067219 */ /* 0x002fe20000001209 */
[----:B0-----:R-:W-:Y:S01]  /*ba80*/  VIADD R9, R20, 0xffffffff ;  /* 0xffffffff14097836 */ /* 0x001fe20000000000 */
[----:B------:R-:W-:Y:S02]  /*ba90*/  SHF.L.U32 R30, R30, R27, RZ ;  /* 0x0000001b1e1e7219 */ /* 0x000fe400000006ff */
[----:B------:R-:W-:Y:S01]  /*baa0*/  LOP3.LUT R5, R23, R32, RZ, 0xc0, !PT ;  /* 0x0000002017057212 */ /* 0x000fe200078ec0ff */
[----:B------:R-:W-:-:S04]  /*bab0*/  IMAD.MOV R8, RZ, RZ, -R6 ;  /* 0x000000ffff087224 */ /* 0x000fc800078e0a06 */
[----:B------:R-:W-:Y:S01]  /*bac0*/  IMAD R6, R30, R6, R5 ;  /* 0x000000061e067224 */ /* 0x000fe200078e0205 */
[----:B------:R-:W-:Y:S01]  /*bad0*/  LOP3.LUT R5, R14, R9, RZ, 0xc0, !PT ;  /* 0x000000090e057212 */ /* 0x000fe200078ec0ff */
[----:B------:R-:W-:Y:S02]  /*bae0*/  @P0 IMAD R3, R7, R21, R4 ;  /* 0x0000001507030224 */ /* 0x000fe400078e0204 */
[----:B--2---:R-:W-:Y:S02]  /*baf0*/  IMAD R4, R8, R26, R25 ;  /* 0x0000001a08047224 */ /* 0x004fe400078e0219 */
[----:B---3--:R-:W-:Y:S02]  /*bb00*/  IMAD R3, R6, R31, R3 ;  /* 0x0000001f06037224 */ /* 0x008fe400078e0203 */
[----:B------:R-:W-:Y:S02]  /*bb10*/  IMAD R4, R4, R20, R5 ;  /* 0x0000001404047224 */ /* 0x000fe400078e0205 */
[----:B------:R-:W-:-:S02]  /*bb20*/  IMAD.MOV.U32 R8, RZ, RZ, 0x1 ;  /* 0x00000001ff087424 */ /* 0x000fc400078e00ff */
[----:B------:R-:W-:Y:S01]  /*bb30*/  IMAD.MOV.U32 R6, RZ, RZ, R22 ;  /* 0x000000ffff067224 */ /* 0x000fe200078e0016 */
[----:B------:R-:W-:Y:S02]  /*bb40*/  SEL R20, R4, R3, !P0 ;  /* 0x0000000304147207 */ /* 0x000fe40004000000 */
[----:B------:R-:W-:-:S07]  /*bb50*/  SEL R13, R3, R4, !P0 ;  /* 0x00000004030d7207 */ /* 0x000fce0004000000 */
.L_x_271:
[----:B------:R-:W-:-:S08]  /*bb60*/  NOP ;  /* 0x0000000000007918 */ /* 0x000fd00000000000 */
[----:B------:R-:W0:-:S00]  /*bb70*/  USETMAXREG.DEALLOC.CTAPOOL 0x28 ;  /* 0x00000028000079c8 */ /* 0x000e0000080e0500 */
[----:B0-----:R-:W-:-:S13]  /*bb80*/  ISETP.NE.AND P0, PT, R0, RZ, PT ;  /* 0x000000ff0000720c */ /* 0x001fda0003f05270 */
[----:B------:R-:W-:Y:S05]  /*bb90*/  @P0 EXIT ;  /* 0x000000000000094d */ /* 0x000fea0003800000 */
[----:B------:R-:W-:Y:S01]  /*bba0*/  LOP3.LUT P0, RZ, R8, 0xff, RZ, 0xc0, !PT ;  /* 0x000000ff08ff7812 */ /* 0x000fe2000780c0ff */
[----:B------:R-:W-:Y:S01]  /*bbb0*/  IMAD.MOV.U32 R3, RZ, RZ, RZ ;  /* 0x000000ffff037224 */ /* 0x000fe200078e00ff */
[----:B------:R-:W-:-:S11]  /*bbc0*/  MOV R0, 0x1 ;  /* 0x0000000100007802 */ /* 0x000fd60000000f00 */
[----:B------:R-:W-:Y:S05]  /*bbd0*/  @!P0 BRA `(.L_x_274) ;  /* 0x0000000c00448947 */ /* 0x000fea0003800000 */
[----:B------:R-:W0:Y:S01]  /*bbe0*/  LDC R0, c[0x0][0x28c] ;  /* 0x0000a300ff007b82 */ /* 0x000e220000000800 */
[----:B------:R-:W1:Y:S01]  /*bbf0*/  S2R R9, SR_CgaCtaId ;  /* 0x0000000000097919 */ /* 0x000e620000008800 */
[----:B------:R-:W-:Y:S01]  /*bc00*/  ULDC UR5, c[0x0][0x600] ;  /* 0x0001800000057ab9 */ /* 0x000fe20000000800 */
[----:B------:R-:W-:Y:S01]  /*bc10*/  ULDC UR4, c[0x0][0xc] ;  /* 0x0000030000047ab9 */ /* 0x000fe20000000800 */
[----:B------:R-:W-:Y:S01]  /*bc20*/  UIADD3 UR16, UR5, -0x1, URZ ;  /* 0xffffffff05107890 */ /* 0x000fe2000fffe03f */
[----:B------:R-:W-:Y:S01]  /*bc30*/  BSSY B0, `(.L_x_274) ;  /* 0x00000cb000007945 */ /* 0x000fe20003800000 */
[----:B------:R-:W-:Y:S01]  /*bc40*/  ULDC UR6, c[0x0][0x658] ;  /* 0x0001960000067ab9 */ /* 0x000fe20000000800 */
[----:B------:R-:W-:Y:S01]  /*bc50*/  ULDC UR5, c[0x0][0x10] ;  /* 0x0000040000057ab9 */ /* 0x000fe20000000800 */
[----:B------:R-:W-:Y:S01]  /*bc60*/  UMOV UR7, 0xffffffff ;  /* 0xffffffff00077882 */ /* 0x000fe20000000000 */
[----:B------:R-:W-:Y:S01]  /*bc70*/  UMOV UR8, 0x1 ;  /* 0x0000000100087882 */ /* 0x000fe20000000000 */
[----:B------:R-:W-:Y:S01]  /*bc80*/  UIMAD.WIDE.U32 UR4, UR4, UR5, URZ ;  /* 0x00000005040472a5 */ /* 0x000fe2000f8e003f */
[----:B------:R-:W-:Y:S01]  /*bc90*/  IMAD.MOV.U32 R11, RZ, RZ, 0x1 ;  /* 0x00000001ff0b7424 */ /* 0x000fe200078e00ff */
[----:B------:R-:W-:Y:S01]  /*bca0*/  USHF.L.U32 UR7, UR7, UR6, URZ ;  /* 0x0000000607077299 */ /* 0x000fe2000800063f */
[----:B------:R-:W-:Y:S01]  /*bcb0*/  LOP3.LUT R8, R19, 0x2, RZ, 0xfc, !PT ;  /* 0x0000000213087812 */ /* 0x000fe200078efcff */
[----:B------:R-:W-:-:S02]  /*bcc0*/  USHF.L.U32 UR18, UR8, UR6, URZ ;  /* 0x0000000608127299 */ /* 0x000fc4000800063f */
[----:B------:R-:W-:Y:S01]  /*bcd0*/  ULOP3.LUT UR17, URZ, UR7, URZ, 0x33, !UPT ;  /* 0x000000073f117292 */ /* 0x000fe2000f8e333f */
[----:B------:R-:W-:Y:S01]  /*bce0*/  ULDC UR6, c[0x0][0x14] ;  /* 0x0000050000067ab9 */ /* 0x000fe20000000800 */
[----:B------:R-:W-:Y:S01]  /*bcf0*/  ULDC.64 UR22, c[0x0][0x198] ;  /* 0x0000660000167ab9 */ /* 0x000fe20000000a00 */
[----:B------:R-:W-:Y:S02]  /*bd00*/  UIMAD.WIDE.U32 UR20, UR4, UR6, URZ ;  /* 0x00000006041472a5 */ /* 0x000fe4000f8e003f */
[----:B------:R-:W-:Y:S01]  /*bd10*/  UIMAD UR13, UR5, UR6, URZ ;  /* 0x00000006050d72a4 */ /* 0x000fe2000f8e023f */
[----:B0-----:R-:W-:-:S03]  /*bd20*/  VIADD R0, R0, 0x1f ;  /* 0x0000001f00007836 */ /* 0x001fc60000000000 */
[----:B------:R-:W-:Y:S02]  /*bd30*/  UIADD3 UR13, UR21, UR13, URZ ;  /* 0x0000000d150d7290 */ /* 0x000fe4000fffe03f */
[----:B------:R-:W-:-:S04]  /*bd40*/  SHF.R.S32.HI R3, RZ, 0x1f, R0 ;  /* 0x0000001fff037819 */ /* 0x000fc80000011400 */
[----:B------:R-:W-:Y:S01]  /*bd50*/  LEA.HI R3, R3, R0, RZ, 0x5 ;  /* 0x0000000003037211 */ /* 0x000fe200078f28ff */
[----:B------:R-:W-:Y:S01]  /*bd60*/  IMAD.MOV.U32 R0, RZ, RZ, 0x1 ;  /* 0x00000001ff007424 */ /* 0x000fe200078e00ff */
[----:B-1----:R-:W-:Y:S02]  /*bd70*/  LOP3.LUT R9, R9, 0x1, RZ, 0xc0, !PT ;  /* 0x0000000109097812 */ /* 0x002fe400078ec0ff */
[----:B------:R-:W-:Y:S01]  /*bd80*/  SHF.R.S32.HI R10, RZ, 0x5, R3 ;  /* 0x00000005ff0a7819 */ /* 0x000fe20000011403 */
[----:B------:R-:W-:-:S04]  /*bd90*/  IMAD.MOV.U32 R3, RZ, RZ, RZ ;  /* 0x000000ffff037224 */ /* 0x000fc800078e00ff */
[----:B------:R-:W-:-:S07]  /*bda0*/  VIADD R12, R10, 0x1 ;  /* 0x000000010a0c7836 */ /* 0x000fce0000000000 */
.L_x_285:
[----:B------:R-:W-:-:S03]  /*bdb0*/  UMOV UR4, 0xffffffff ;  /* 0xffffffff00047882 */ /* 0x000fc60000000000 */
[----:B------:R-:W-:Y:S05]  /*bdc0*/  BRA.DIV UR4, `(.L_x_275) ;  /* 0x0000001204207947 */ /* 0x000fea000b800000 */
[----:B------:R-:W-:-:S13]  /*bdd0*/  ELECT P6, URZ, PT ;  /* 0x00000000003f782f */ /* 0x000fda00038c0000 */
.L_x_299:
[----:B------:R-:W0:Y:S01]  /*bde0*/  LDC R4, c[0x0][0x28c] ;  /* 0x0000a300ff047b82 */ /* 0x000e220000000800 */
[----:B------:R-:W-:Y:S01]  /*bdf0*/  BSSY B1, `(.L_x_276) ;  /* 0x000003a000017945 */ /* 0x000fe20003800000 */
[----:B0-----:R-:W-:-:S13]  /*be00*/  ISETP.LT.OR P6, PT, R4, 0x1, !P6 ;  /* 0x000000010400780c */ /* 0x001fda00077c1670 */
[----:B------:R-:W-:Y:S05]  /*be10*/  @P6 BRA `(.L_x_277) ;  /* 0x0000000000dc6947 */ /* 0x000fea0003800000 */
[----:B------:R-:W-:Y:S02]  /*be20*/  IMAD R20, R20, 0x2, R9 ;  /* 0x0000000214147824 */ /* 0x000fe400078e0209 */
[----:B------:R-:W-:Y:S02]  /*be30*/  IMAD R21, R13, 0x180, RZ ;  /* 0x000001800d157824 */ /* 0x000fe400078e02ff */
[----:B------:R-:W-:Y:S02]  /*be40*/  IMAD.MOV.U32 R22, RZ, RZ, RZ ;  /* 0x000000ffff167224 */ /* 0x000fe400078e00ff */
[----:B------:R-:W-:Y:S02]  /*be50*/  IMAD.MOV.U32 R4, RZ, RZ, R12 ;  /* 0x000000ffff047224 */ /* 0x000fe400078e000c */
[----:B------:R-:W-:Y:S02]  /*be60*/  IMAD.MOV.U32 R5, RZ, RZ, R0 ;  /* 0x000000ffff057224 */ /* 0x000fe400078e0000 */
[----:B------:R-:W-:-:S02]  /*be70*/  IMAD.MOV.U32 R14, RZ, RZ, R3 ;  /* 0x000000ffff0e7224 */ /* 0x000fc400078e0003 */
[----:B------:R-:W-:-:S07]  /*be80*/  IMAD R15, R20, 0x28, RZ ;  /* 0x00000028140f7824 */ /* 0x000fce00078e02ff */
.L_x_280:
[----:B------:R-:W0:Y:S01]  /*be90*/  S2R R20, SR_CgaCtaId ;  /* 0x0000000000147919 */ /* 0x000e220000008800 */
[----:B------:R-:W-:Y:S02]  /*bea0*/  MOV R7, 0x400 ;  /* 0x0000040000077802 */ /* 0x000fe40000000f00 */
[----:B------:R-:W-:-:S13]  /*beb0*/  LOP3.LUT P1, RZ, R18, 0x7f, RZ, 0xc0, !PT ;  /* 0x0000007f12ff7812 */ /* 0x000fda000782c0ff */
[----:B------:R-:W1:Y:S01]  /*bec0*/  @!P1 LDC R13, c[0x0][0x500] ;  /* 0x00014000ff0d9b82 */ /* 0x000e620000000800 */
[----:B0-----:R-:W-:Y:S02]  /*bed0*/  LEA R23, R20, R7, 0x18 ;  /* 0x0000000714177211 */ /* 0x001fe400078ec0ff */
[----:B------:R-:W-:-:S03]  /*bee0*/  SHF.L.U32 R7, R5, 0x1f, RZ ;  /* 0x0000001f05077819 */ /* 0x000fc600000006ff */
[----:B------:R-:W-:-:S04]  /*bef0*/  IMAD R20, R14, 0x8, R23 ;  /* 0x000000080e147824 */ /* 0x000fc800078e0217 */
[----:B------:R-:W0:Y:S02]  /*bf00*/  SYNCS.PHASECHK.TRANS64.TRYWAIT P0, [R20+URZ+0x38], R7 ;  /* 0x00003807140075a7 */ /* 0x000e24000800017f */
[----:B01----:R-:W-:Y:S05]  /*bf10*/  @!P0 BRA `(.L_x_278) ;  /* 0x0000000c00ec8947 */ /* 0x003fea0003800000 */
.L_x_300:
[----:B0-----:R-:W-:Y:S01]  /*bf20*/  PRMT R7, R8, 0x9910, RZ ;  /* 0x0000991008077816 */ /* 0x001fe200000000ff */
[----:B------:R0:W-:Y:S03]  /*bf30*/  @!P1 SYNCS.ARRIVE.TRANS64 RZ, [R20+URZ], R13 ;  /* 0x0000000d14ff99a7 */ /* 0x0001e6000800003f */
[----:B------:R-:W-:-:S13]  /*bf40*/  ISETP.NE.AND P0, PT, R7, 0x2, PT ;  /* 0x000000020700780c */ /* 0x000fda0003f05270 */
[----:B0-----:R-:W-:Y:S05]  /*bf50*/  @P0 BRA `(.L_x_279) ;  /* 0x0000000000040947 */ /* 0x001fea0003800000 */
[----:B------:R-:W-:Y:S01]  /*bf60*/  BPT.TRAP 0x1 ;  /* 0x000000040000795c */ /* 0x000fe20000300000 */
.L_x_279:
[----:B------:R-:W-:Y:S01]  /*bf70*/  IMAD R7, R14, 0x2, R9 ;  /* 0x000000020e077824 */ /* 0x000fe200078e0209 */
[----:B------:R-:W-:Y:S01]  /*bf80*/  R2UR UR9, R20 ;  /* 0x00000000140972ca */ /* 0x000fe200000e0000 */
[--C-:B------:R-:W-:Y:S01]  /*bf90*/  IMAD R13, R14, 0x6000, R23.reuse ;  /* 0x000060000e0d7824 */ /* 0x100fe200078e0217 */
[----:B------:R-:W-:Y:S01]  /*bfa0*/  UIADD3 UR4, UP0, UR22, 0xf0, URZ ;  /* 0x000000f016047890 */ /* 0x000fe2000ff1e03f */
[----:B------:R-:W-:Y:S01]  /*bfb0*/  IMAD R7, R7, 0x500, RZ ;  /* 0x0000050007077824 */ /* 0x000fe200078e02ff */
[----:B------:R-:W-:Y:S01]  /*bfc0*/  R2UR UR11, R21 ;  /* 0x00000000150b72ca */ /* 0x000fe200000e0000 */
[----:B------:R-:W-:Y:S01]  /*bfd0*/  VIADD R4, R4, 0xffffffff ;  /* 0xffffffff04047836 */ /* 0x000fe20000000000 */
[----:B------:R-:W-:Y:S01]  /*bfe0*/  R2UR UR5, R13 ;  /* 0x000000000d0572ca */ /* 0x000fe200000e0000 */
[----:B------:R-:W-:Y:S01]  /*bff0*/  IMAD R7, R7, 0x2, R23 ;  /* 0x0000000207077824 */ /* 0x000fe200078e0217 */
[----:B------:R-:W-:Y:S01]  /*c000*/  R2UR UR10, R22 ;  /* 0x00000000160a72ca */ /* 0x000fe200000e0000 */
[----:B------:R-:W-:Y:S01]  /*c010*/  UIADD3 UR24, UP1, UR22, 0x1f0, URZ ;  /* 0x000001f016187890 */ /* 0x000fe2000ff3e03f */
[----:B------:R-:W-:Y:S01]  /*c020*/  R2UR UR12, R6 ;  /* 0x00000000060c72ca */ /* 0x000fe200000e0000 */
[----:B------:R-:W-:Y:S01]  /*c030*/  VIADD R14, R14, 0x1 ;  /* 0x000000010e0e7836 */ /* 0x000fe20000000000 */
[----:B------:R-:W-:Y:S01]  /*c040*/  R2UR UR8, R7 ;  /* 0x00000000070872ca */ /* 0x000fe200000e0000 */
[----:B------:R-:W-:Y:S01]  /*c050*/  UIADD3.X UR25, URZ, UR23, URZ, UP1, !UPT ;  /* 0x000000173f197290 */ /* 0x000fe20008ffe43f */
[----:B------:R-:W-:Y:S01]  /*c060*/  R2UR UR19, R15 ;  /* 0x000000000f1372ca */ /* 0x000fe200000e0000 */
[----:B------:R-:W-:Y:S01]  /*c070*/  UMOV UR6, 0x0 ;  /* 0x0000000000067882 */ /* 0x000fe20000000000 */
[----:B------:R-:W-:Y:S01]  /*c080*/  ISETP.GT.AND P1, PT, R4, 0x1, PT ;  /* 0x000000010400780c */ /* 0x000fe20003f24270 */
[----:B------:R-:W-:Y:S01]  /*c090*/  UMOV UR7, 0x10000000 ;  /* 0x1000000000077882 */ /* 0x000fe20000000000 */
[----:B------:R-:W-:Y:S01]  /*c0a0*/  ISETP.NE.AND P0, PT, R14, 0x7, PT ;  /* 0x000000070e00780c */ /* 0x000fe20003f05270 */
[----:B------:R-:W-:Y:S01]  /*c0b0*/  UIADD3 UR14, UR5, 0x180, URZ ;  /* 0x00000180050e7890 */ /* 0x000fe2000fffe03f */
[----:B------:R-:W-:Y:S01]  /*c0c0*/  VIADD R22, R22, 0x20 ;  /* 0x0000002016167836 */ /* 0x000fe20000000000 */
[----:B------:R-:W-:Y:S01]  /*c0d0*/  UIADD3.X UR5, URZ, UR23, URZ, UP0, !UPT ;  /* 0x000000173f057290 */ /* 0x000fe200087fe43f */
[----:B------:R-:W-:Y:S01]  /*c0e0*/  SEL R20, RZ, 0x1, P0 ;  /* 0x00000001ff147807 */ /* 0x000fe20000000000 */
[----:B------:R-:W-:Y:S01]  /*c0f0*/  UMOV UR26, 0x30000 ;  /* 0x00030000001a7882 */ /* 0x000fe20000000000 */
[----:B------:R-:W-:Y:S01]  /*c100*/  SEL R14, R14, RZ, P0 ;  /* 0x000000ff0e0e7207 */ /* 0x000fe20000000000 */
[----:B------:R-:W-:Y:S01]  /*c110*/  UIADD3 UR15, UR8, 0x2a180, URZ ;  /* 0x0002a180080f7890 */ /* 0x000fe2000fffe03f */
[----:B------:R-:W-:-:S02]  /*c120*/  LOP3.LUT R5, R5, R20, RZ, 0x3c, !PT ;  /* 0x0000001405057212 */ /* 0x000fc400078e3cff */
[----:B------:R-:W-:Y:S02]  /*c130*/  UMOV UR8, UR14 ;  /* 0x0000000e00087c82 */ /* 0x000fe40008000000 */
[----:B------:R0:W-:Y:S02]  /*c140*/  UTMALDG.3D [UR8], [UR4], desc[UR6] ;  /* 0x00000608040075b4 */ /* 0x0001e40008011000 */
[----:B0-----:R-:W-:Y:S01]  /*c150*/  UMOV UR8, UR15 ;  /* 0x0000000f00087c82 */ /* 0x001fe20008000000 */
[----:B------:R-:W-:Y:S02]  /*c160*/  UMOV UR11, UR19 ;  /* 0x00000013000b7c82 */ /* 0x000fe40008000000 */
[----:B------:R0:W-:Y:S02]  /*c170*/  UTMALDG.3D.MULTICAST [UR8], [UR24], UR26, desc[UR6] ;  /* 0x00000608180073b4 */ /* 0x0001e4000801181a */
[----:B0-----:R-:W-:Y:S05]  /*c180*/  @P1 BRA `(.L_x_280) ;  /* 0xfffffffc00401947 */ /* 0x001fea000383ffff */
.L_x_277:
[----:B------:R-:W-:Y:S05]  /*c190*/  BSYNC B1 ;  /* 0x0000000000017941 */ /* 0x000fea0003800000 */
.L_x_276:
[----:B------:R-:W-:Y:S01]  /*c1a0*/  LOP3.LUT P1, RZ, R11, 0xff, RZ, 0xc0, !PT ;  /* 0x000000ff0bff7812 */ /* 0x000fe2000782c0ff */
[C---:B------:R-:W-:Y:S01]  /*c1b0*/  IMAD.IADD R6, R10.reuse, 0x1, R3 ;  /* 0x000000010a067824 */ /* 0x040fe200078e0203 */
[----:B------:R-:W-:Y:S01]  /*c1c0*/  ULDC.64 UR4, c[0x0][0x650] ;  /* 0x0001940000047ab9 */ /* 0x000fe20000000a00 */
[----:B------:R-:W-:Y:S01]  /*c1d0*/  ISETP.GE.U32.AND P2, PT, R10, 0x7, PT ;  /* 0x000000070a00780c */ /* 0x000fe20003f46070 */
[----:B------:R-:W-:Y:S01]  /*c1e0*/  BSSY B1, `(.L_x_281) ;  /* 0x000006d000017945 */ /* 0x000fe20003800000 */
[C---:B------:R-:W-:Y:S01]  /*c1f0*/  IMAD.WIDE.U32 R4, R6.reuse, 0x24924925, RZ ;  /* 0x2492492506047825 */ /* 0x040fe200078e00ff */
[C---:B------:R-:W-:Y:S02]  /*c200*/  ISETP.GT.U32.AND P0, PT, R6.reuse, 0x6, PT ;  /* 0x000000060600780c */ /* 0x040fe40003f04070 */
[----:B------:R-:W-:Y:S01]  /*c210*/  PRMT R11, RZ, 0x7610, R11 ;  /* 0x00007610ff0b7816 */ /* 0x000fe2000000000b */
[----:B------:R-:W-:Y:S01]  /*c220*/  IMAD.IADD R4, R6, 0x1, -R5 ;  /* 0x0000000106047824 */ /* 0x000fe200078e0a05 */
[----:B------:R-:W-:Y:S01]  /*c230*/  ISETP.LT.U32.AND P0, PT, R10, 0x7, P0 ;  /* 0x000000070a00780c */ /* 0x000fe20000701070 */
[----:B------:R-:W-:-:S02]  /*c240*/  IMAD.MOV.U32 R13, RZ, RZ, -0x1 ;  /* 0xffffffffff0d7424 */ /* 0x000fc400078e00ff */
[----:B------:R-:W0:Y:S01]  /*c250*/  @P1 S2R R14, SR_CgaCtaId ;  /* 0x00000000000e1919 */ /* 0x000e220000008800 */
[----:B------:R-:W-:Y:S01]  /*c260*/  @P1 MOV R3, 0x400 ;  /* 0x0000040000031802 */ /* 0x000fe20000000f00 */
[----:B------:R-:W-:Y:S01]  /*c270*/  IMAD.MOV.U32 R20, RZ, RZ, -0x1 ;  /* 0xffffffffff147424 */ /* 0x000fe200078e00ff */
[----:B------:R-:W-:Y:S02]  /*c280*/  LEA.HI R4, R4, R5, RZ, 0x1f ;  /* 0x0000000504047211 */ /* 0x000fe400078ff8ff */
[----:B0-----:R-:W-:Y:S02]  /*c290*/  @P1 LEA R14, R14, R3, 0x18 ;  /* 0x000000030e0e1211 */ /* 0x001fe400078ec0ff */
[----:B------:R-:W-:Y:S02]  /*c2a0*/  SEL R3, RZ, 0x1, !P0 ;  /* 0x00000001ff037807 */ /* 0x000fe40004000000 */
[----:B------:R-:W-:Y:S01]  /*c2b0*/  IADD3 R16, P0, R16, UR20, RZ ;  /* 0x0000001410107c10 */ /* 0x000fe2000ff1e0ff */
[----:B------:R0:W-:Y:S01]  /*c2c0*/  @P1 SYNCS.ARRIVE.TRANS64.A1T0 RZ, [R14+URZ+0x88], RZ ;  /* 0x000088ff0eff19a7 */ /* 0x0001e2000810003f */
[----:B------:R-:W-:-:S02]  /*c2d0*/  LOP3.LUT R0, R0, R3, RZ, 0x3c, !PT ;  /* 0x0000000300007212 */ /* 0x000fc400078e3cff */
[----:B------:R-:W-:Y:S02]  /*c2e0*/  IADD3.X R17, R17, UR13, RZ, P0, !PT ;  /* 0x0000000d11117c10 */ /* 0x000fe400087fe4ff */
[----:B------:R-:W-:Y:S02]  /*c2f0*/  ISETP.GE.U32.AND P0, PT, R16, UR4, PT ;  /* 0x0000000410007c0c */ /* 0x000fe4000bf06070 */
[----:B------:R-:W-:Y:S02]  /*c300*/  SHF.R.U32.HI R3, RZ, 0x2, R4 ;  /* 0x00000002ff037819 */ /* 0x000fe40000011604 */
[----:B------:R-:W-:Y:S02]  /*c310*/  ISETP.GE.U32.AND.EX P0, PT, R17, UR5, PT, P0 ;  /* 0x0000000511007c0c */ /* 0x000fe4000bf06100 */
[----:B------:R-:W-:Y:S01]  /*c320*/  @P2 LOP3.LUT R0, R0, 0x1, R3, 0x78, !PT ;  /* 0x0000000100002812 */ /* 0x000fe200078e7803 */
[----:B------:R-:W-:Y:S01]  /*c330*/  IMAD R3, R3, -0x7, R6 ;  /* 0xfffffff903037824 */ /* 0x000fe200078e0206 */
[----:B------:R-:W-:Y:S01]  /*c340*/  PRMT R4, RZ, 0x7610, R4 ;  /* 0x00007610ff047816 */ /* 0x000fe20000000004 */
[----:B------:R-:W-:-:S08]  /*c350*/  IMAD.MOV.U32 R6, RZ, RZ, -0x1 ;  /* 0xffffffffff067424 */ /* 0x000fd000078e00ff */
[----:B0-----:R-:W-:Y:S05]  /*c360*/  @P0 BRA `(.L_x_282) ;  /* 0x0000000400500947 */ /* 0x001fea0003800000 */
[----:B------:R-:W0:Y:S01]  /*c370*/  S2R R15, SR_CTAID.X ;  /* 0x00000000000f7919 */ /* 0x000e220000002500 */
[----:B------:R-:W-:Y:S01]  /*c380*/  ULDC.64 UR4, c[0x0][0x628] ;  /* 0x00018a0000047ab9 */ /* 0x000fe20000000a00 */
[----:B------:R-:W1:Y:S01]  /*c390*/  LDC R20, c[0x0][0x144] ;  /* 0x00005100ff147b82 */ /* 0x000e620000000800 */
[----:B------:R-:W-:Y:S01]  /*c3a0*/  ISETP.NE.U32.AND P0, PT, RZ, UR4, PT ;  /* 0x00000004ff007c0c */ /* 0x000fe2000bf05070 */
[----:B------:R-:W2:Y:S01]  /*c3b0*/  S2R R13, SR_CTAID.Y ;  /* 0x00000000000d7919 */ /* 0x000ea20000002600 */
[----:B------:R-:W-:Y:S01]  /*c3c0*/  ULDC UR7, c[0x0][0x630] ;  /* 0x00018c0000077ab9 */ /* 0x000fe20000000800 */
[----:B------:R-:W-:Y:S01]  /*c3d0*/  ULDC UR8, c[0x0][0x150] ;  /* 0x0000540000087ab9 */ /* 0x000fe20000000800 */
[----:B------:R-:W-:Y:S01]  /*c3e0*/  ISETP.NE.AND.EX P0, PT, RZ, UR5, PT, P0 ;  /* 0x00000005ff007c0c */ /* 0x000fe2000bf05300 */
[----:B------:R-:W-:Y:S02]  /*c3f0*/  IMAD.MOV.U32 R4, RZ, RZ, R16 ;  /* 0x000000ffff047224 */ /* 0x000fe400078e0010 */
[----:B------:R-:W-:Y:S01]  /*c400*/  IMAD.MOV.U32 R5, RZ, RZ, R17 ;  /* 0x000000ffff057224 */ /* 0x000fe200078e0011 */
[----:B0-----:R-:W-:-:S09]  /*c410*/  I2FP.F32.U32 R22, R15 ;  /* 0x0000000f00167245 */ /* 0x001fd20000201000 */
[----:B------:R-:W-:Y:S05]  /*c420*/  @!P0 BRA `(.L_x_283) ;  /* 0x0000000000288947 */ /* 0x000fea0003800000 */
[----:B------:R-:W-:Y:S02]  /*c430*/  ULDC UR6, c[0x0][0x634] ;  /* 0x00018d0000067ab9 */ /* 0x000fe40000000800 */
[----:B------:R-:W-:-:S05]  /*c440*/  IADD3 R5, P0, R16, UR6, RZ ;  /* 0x0000000610057c10 */ /* 0x000fca000ff1e0ff */
[----:B------:R-:W-:-:S04]  /*c450*/  IMAD.X R21, RZ, RZ, R17, P0 ;  /* 0x000000ffff157224 */ /* 0x000fc800000e0611 */
[----:B------:R-:W-:-:S04]  /*c460*/  IMAD.WIDE.U32 R6, R21, UR4, RZ ;  /* 0x0000000415067c25 */ /* 0x000fc8000f8e00ff */
[----:B------:R-:W-:-:S04]  /*c470*/  IMAD.WIDE.U32 R6, P0, R5, UR5, R6 ;  /* 0x0000000505067c25 */ /* 0x000fc8000f800006 */
[----:B------:R-:W-:-:S04]  /*c480*/  IMAD.WIDE.U32 R4, R5, UR4, RZ ;  /* 0x0000000405047c25 */ /* 0x000fc8000f8e00ff */
[----:B------:R-:W-:Y:S01]  /*c490*/  IMAD.MOV.U32 R4, RZ, RZ, R7 ;  /* 0x000000ffff047224 */ /* 0x000fe200078e0007 */
[----:B------:R-:W-:Y:S01]  /*c4a0*/  IADD3 RZ, P1, R5, R6, RZ ;  /* 0x0000000605ff7210 */ /* 0x000fe20007f3e0ff */
[----:B------:R-:W-:-:S04]  /*c4b0*/  IMAD.X R5, RZ, RZ, RZ, P0 ;  /* 0x000000ffff057224 */ /* 0x000fc800000e06ff */
[----:B------:R-:W-:-:S08]  /*c4c0*/  IMAD.WIDE.U32.X R4, R21, UR5, R4, P1 ;  /* 0x0000000515047c25 */ /* 0x000fd000088e0404 */
.L_x_283:
[----:B------:R-:W-:Y:S01]  /*c4d0*/  FMUL R22, R22, UR8 ;  /* 0x0000000816167c20 */ /* 0x000fe20008400000 */
[--C-:B------:R-:W-:Y:S01]  /*c4e0*/  SHF.R.U64 R14, R4, UR7, R5.reuse ;  /* 0x00000007040e7c19 */ /* 0x100fe20008001205 */
[----:B------:R-:W-:Y:S01]  /*c4f0*/  ULDC.64 UR4, c[0x0][0x620] ;  /* 0x0001880000047ab9 */ /* 0x000fe20000000a00 */
[----:B------:R-:W-:Y:S01]  /*c500*/  SHF.R.U32.HI R4, RZ, UR7, R5 ;  /* 0x00000007ff047c19 */ /* 0x000fe20008011605 */
[----:B------:R-:W-:Y:S01]  /*c510*/  ULDC.64 UR6, c[0x0][0x640] ;  /* 0x0001900000067ab9 */ /* 0x000fe20000000a00 */
[----:B------:R-:W-:Y:S01]  /*c520*/  IADD3 R5, P0, RZ, -R14, RZ ;  /* 0x8000000eff057210 */ /* 0x000fe20007f1e0ff */
[----:B------:R-:W0:Y:S04]  /*c530*/  F2I.U32.TRUNC.NTZ R22, R22 ;  /* 0x0000001600167305 */ /* 0x000e28000020f000 */
[----:B------:R-:W-:Y:S01]  /*c540*/  IMAD.X R4, RZ, RZ, ~R4, P0 ;  /* 0x000000ffff047224 */ /* 0x000fe200000e0e04 */
[----:B------:R-:W-:-:S03]  /*c550*/  ISETP.NE.U32.AND P0, PT, RZ, UR6, PT ;  /* 0x00000006ff007c0c */ /* 0x000fc6000bf05070 */
[----:B------:R-:W-:Y:S01]  /*c560*/  IMAD R4, R4, UR4, RZ ;  /* 0x0000000404047c24 */ /* 0x000fe2000f8e02ff */
[----:B------:R-:W-:-:S03]  /*c570*/  ISETP.NE.AND.EX P0, PT, RZ, UR7, PT, P0 ;  /* 0x00000007ff007c0c */ /* 0x000fc6000bf05300 */
[C---:B------:R-:W-:Y:S01]  /*c580*/  IMAD R7, R5.reuse, UR5, R4 ;  /* 0x0000000505077c24 */ /* 0x040fe2000f8e0204 */
[----:B------:R-:W-:Y:S01]  /*c590*/  ULDC UR5, c[0x0][0x154] ;  /* 0x0000550000057ab9 */ /* 0x000fe20000000800 */
[----:B------:R-:W-:Y:S01]  /*c5a0*/  IMAD.WIDE.U32 R4, R5, UR4, R16 ;  /* 0x0000000405047c25 */ /* 0x000fe2000f8e0010 */
[----:B0-----:R-:W-:Y:S01]  /*c5b0*/  IADD3 R6, -R22, RZ, RZ ;  /* 0x000000ff16067210 */ /* 0x001fe20007ffe1ff */
[----:B------:R-:W-:Y:S02]  /*c5c0*/  ULDC UR4, c[0x0][0x618] ;  /* 0x0001860000047ab9 */ /* 0x000fe40000000800 */
[----:B------:R-:W-:Y:S02]  /*c5d0*/  IMAD.IADD R5, R5, 0x1, R7 ;  /* 0x0000000105057824 */ /* 0x000fe400078e0207 */
[----:B-1----:R-:W-:Y:S01]  /*c5e0*/  IMAD R15, R20, R6, R15 ;  /* 0x00000006140f7224 */ /* 0x002fe200078e020f */
[----:B--2---:R-:W-:Y:S01]  /*c5f0*/  I2FP.F32.U32 R6, R13 ;  /* 0x0000000d00067245 */ /* 0x004fe20000201000 */
[----:B------:R-:W0:Y:S01]  /*c600*/  LDC R20, c[0x0][0x148] ;  /* 0x00005200ff147b82 */ /* 0x000e220000000800 */
[----:B------:R-:W-:-:S02]  /*c610*/  SHF.R.U64 R21, R4, UR4, R5 ;  /* 0x0000000404157c19 */ /* 0x000fc40008001205 */
[----:B------:R-:W-:Y:S01]  /*c620*/  SHF.R.U32.HI R4, RZ, UR4, R5 ;  /* 0x00000004ff047c19 */ /* 0x000fe20008011605 */
[----:B------:R-:W-:Y:S01]  /*c630*/  FMUL R6, R6, UR5 ;  /* 0x0000000506067c20 */ /* 0x000fe20008400000 */
[----:B------:R-:W-:Y:S02]  /*c640*/  ULDC UR4, c[0x0][0x608] ;  /* 0x0001820000047ab9 */ /* 0x000fe40000000800 */
[--C-:B------:R-:W-:Y:S01]  /*c650*/  SHF.R.U64 R23, R21, UR4, R4.reuse ;  /* 0x0000000415177c19 */ /* 0x100fe20008001204 */
[----:B------:R1:W2:Y:S01]  /*c660*/  F2I.U32.TRUNC.NTZ R24, R6 ;  /* 0x0000000600187305 */ /* 0x0002a2000020f000 */
[----:B------:R-:W-:Y:S01]  /*c670*/  SHF.R.U32.HI R4, RZ, UR4, R4 ;  /* 0x00000004ff047c19 */ /* 0x000fe20008011604 */
[----:B------:R-:W-:-:S03]  /*c680*/  ULDC UR4, c[0x0][0x658] ;  /* 0x0001960000047ab9 */ /* 0x000fc60000000800 */
[--C-:B------:R-:W-:Y:S02]  /*c690*/  SHF.R.U64 R22, R23, UR4, R4.reuse ;  /* 0x0000000417167c19 */ /* 0x100fe40008001204 */
[----:B------:R-:W-:-:S03]  /*c6a0*/  SHF.R.U32.HI R25, RZ, UR4, R4 ;  /* 0x00000004ff197c19 */ /* 0x000fc60008011604 */
[----:B------:R-:W-:Y:S02]  /*c6b0*/  IMAD.MOV.U32 R4, RZ, RZ, R22 ;  /* 0x000000ffff047224 */ /* 0x000fe400078e0016 */
[----:B------:R-:W-:Y:S01]  /*c6c0*/  IMAD.MOV.U32 R5, RZ, RZ, R25 ;  /* 0x000000ffff057224 */ /* 0x000fe200078e0019 */
[----:B-1----:R-:W-:Y:S06]  /*c6d0*/  @!P0 BRA `(.L_x_284) ;  /* 0x0000000000288947 */ /* 0x002fec0003800000 */
        /* <DEDUP_REMOVED lines=10> */
.L_x_284:
[----:B------:R-:W-:Y:S01]  /*c780*/  ISETP.NE.AND P0, PT, R2, 0x1, PT ;  /* 0x000000010200780c */ /* 0x000fe20003f05270 */
[----:B------:R-:W-:Y:S01]  /*c790*/  ULDC UR4, c[0x0][0x648] ;  /* 0x0001920000047ab9 */ /* 0x000fe20000000800 */
[----:B------:R-:W-:Y:S01]  /*c7a0*/  LOP3.LUT R23, R23, UR17, RZ, 0xc0, !PT ;  /* 0x0000001117177c12 */ /* 0x000fe2000f8ec0ff */
[----:B--2---:R-:W-:Y:S01]  /*c7b0*/  IMAD.MOV R24, RZ, RZ, -R24 ;  /* 0x000000ffff187224 */ /* 0x004fe200078e0a18 */
[----:B------:R-:W-:Y:S01]  /*c7c0*/  SHF.R.U64 R4, R4, UR4, R5 ;  /* 0x0000000404047c19 */ /* 0x000fe20008001205 */
[----:B------:R-:W-:Y:S01]  /*c7d0*/  ULDC UR4, c[0x0][0x638] ;  /* 0x00018e0000047ab9 */ /* 0x000fe20000000800 */
[----:B------:R-:W-:Y:S01]  /*c7e0*/  LOP3.LUT R21, R21, UR16, RZ, 0xc0, !PT ;  /* 0x0000001015157c12 */ /* 0x000fe2000f8ec0ff */
[----:B------:R-:W-:Y:S01]  /*c7f0*/  ULDC UR5, c[0x0][0x610] ;  /* 0x0001840000057ab9 */ /* 0x000fe20000000800 */
[----:B------:R-:W-:Y:S02]  /*c800*/  IMAD.MOV.U32 R6, RZ, RZ, R14 ;  /* 0x000000ffff067224 */ /* 0x000fe400078e000e */
[----:B------:R-:W-:-:S02]  /*c810*/  IMAD.MOV R5, RZ, RZ, -R4 ;  /* 0x000000ffff057224 */ /* 0x000fc400078e0a04 */
[----:B------:R-:W-:Y:S02]  /*c820*/  IMAD R4, R4, UR18, R23 ;  /* 0x0000001204047c24 */ /* 0x000fe4000f8e0217 */
[----:B0-----:R-:W-:Y:S02]  /*c830*/  @P0 IMAD R15, R20, R24, R13 ;  /* 0x00000018140f0224 */ /* 0x001fe400078e020d */
[----:B------:R-:W-:Y:S01]  /*c840*/  IMAD R22, R5, UR4, R22 ;  /* 0x0000000405167c24 */ /* 0x000fe2000f8e0216 */
[----:B------:R-:W-:Y:S01]  /*c850*/  ULDC UR4, c[0x0][0x600] ;  /* 0x0001800000047ab9 */ /* 0x000fe20000000800 */
[----:B------:R-:W-:Y:S02]  /*c860*/  IMAD R15, R4, UR5, R15 ;  /* 0x00000005040f7c24 */ /* 0x000fe4000f8e020f */
[----:B------:R-:W-:Y:S02]  /*c870*/  IMAD R22, R22, UR4, R21 ;  /* 0x0000000416167c24 */ /* 0x000fe4000f8e0215 */
[----:B------:R-:W-:-:S03]  /*c880*/  IMAD.MOV.U32 R4, RZ, RZ, 0x1 ;  /* 0x00000001ff047424 */ /* 0x000fc600078e00ff */
[----:B------:R-:W-:Y:S02]  /*c890*/  SEL R20, R22, R15, !P0 ;  /* 0x0000000f16147207 */ /* 0x000fe40004000000 */
[----:B------:R-:W-:-:S07]  /*c8a0*/  SEL R13, R15, R22, !P0 ;  /* 0x000000160f0d7207 */ /* 0x000fce0004000000 */
.L_x_282:
[----:B------:R-:W-:Y:S05]  /*c8b0*/  BSYNC B1 ;  /* 0x0000000000017941 */ /* 0x000fea0003800000 */
.L_x_281:
[----:B------:R-:W-:-:S13]  /*c8c0*/  LOP3.LUT P0, RZ, R4, 0xff, RZ, 0xc0, !PT ;  /* 0x000000ff04ff7812 */ /* 0x000fda000780c0ff */
[----:B------:R-:W-:Y:S05]  /*c8d0*/  @P0 BRA `(.L_x_285) ;  /* 0xfffffff400340947 */ /* 0x000fea000383ffff */
[----:B------:R-:W-:Y:S05]  /*c8e0*/  BSYNC B0 ;  /* 0x0000000000007941 */ /* 0x000fea0003800000 */
.L_x_274:
[----:B------:R-:W-:-:S03]  /*c8f0*/  UMOV UR4, 0xffffffff ;  /* 0xffffffff00047882 */ /* 0x000fc60000000000 */
[----:B------:R-:W-:Y:S05]  /*c900*/  BRA.DIV UR4, `(.L_x_286) ;  /* 0x0000000604847947 */ /* 0x000fea000b800000 */
[----:B------:R-:W-:-:S13]  /*c910*/  ELECT P6, URZ, PT ;  /* 0x00000000003f782f */ /* 0x000fda00038c0000 */
.L_x_303:
[----:B------:R-:W-:Y:S04]  /*c920*/  BSSY B0, `(.L_x_287) ;  /* 0x0000046000007945 */ /* 0x000fe80003800000 */
[----:B------:R-:W-:Y:S05]  /*c930*/  @!P6 BRA `(.L_x_288) ;  /* 0x000000040010e947 */ /* 0x000fea0003800000 */
[----:B------:R-:W-:-:S04]  /*c940*/  LOP3.LUT R19, R19, 0x2, RZ, 0xfc, !PT ;  /* 0x0000000213137812 */ /* 0x000fc800078efcff */
[----:B------:R-:W-:-:S13]  /*c950*/  ISETP.NE.AND P0, PT, R19, 0x3, PT ;  /* 0x000000031300780c */ /* 0x000fda0003f05270 */
[----:B------:R-:W-:Y:S05]  /*c960*/  @!P0 BRA `(.L_x_289) ;  /* 0x0000000000048947 */ /* 0x000fea0003800000 */
[----:B------:R-:W-:Y:S01]  /*c970*/  BPT.TRAP 0x1 ;  /* 0x000000040000795c */ /* 0x000fe20000300000 */
.L_x_289:
[----:B------:R-:W0:Y:S01]  /*c980*/  S2R R5, SR_CgaCtaId ;  /* 0x0000000000057919 */ /* 0x000e220000008800 */
[----:B------:R-:W-:Y:S02]  /*c990*/  MOV R2, 0x400 ;  /* 0x0000040000027802 */ /* 0x000fe40000000f00 */
[----:B------:R-:W-:Y:S02]  /*c9a0*/  SHF.L.U32 R4, R0, 0x1f, RZ ;  /* 0x0000001f00047819 */ /* 0x000fe400000006ff */
[----:B0-----:R-:W-:-:S05]  /*c9b0*/  LEA R2, R5, R2, 0x18 ;  /* 0x0000000205027211 */ /* 0x001fca00078ec0ff */
[----:B------:R-:W-:-:S04]  /*c9c0*/  VIADD R2, R2, 0x38 ;  /* 0x0000003802027836 */ /* 0x000fc80000000000 */
[C---:B------:R-:W-:Y:S02]  /*c9d0*/  IMAD R7, R3.reuse, 0x8, R2 ;  /* 0x0000000803077824 */ /* 0x040fe400078e0202 */
[----:B------:R-:W-:Y:S02]  /*c9e0*/  VIADD R3, R3, 0x1 ;  /* 0x0000000103037836 */ /* 0x000fe40000000000 */
[----:B------:R-:W0:Y:S03]  /*c9f0*/  SYNCS.PHASECHK.TRANS64.TRYWAIT P0, [R7+URZ], R4 ;  /* 0x00000004070075a7 */ /* 0x000e26000800017f */
[----:B------:R-:W-:-:S04]  /*ca00*/  ISETP.NE.AND P1, PT, R3, 0x7, PT ;  /* 0x000000070300780c */ /* 0x000fc80003f25270 */
[----:B------:R-:W-:Y:S02]  /*ca10*/  SEL R5, RZ, 0x1, P1 ;  /* 0x00000001ff057807 */ /* 0x000fe40000800000 */
[----:B------:R-:W-:Y:S02]  /*ca20*/  SEL R3, R3, RZ, P1 ;  /* 0x000000ff03037207 */ /* 0x000fe40000800000 */
[----:B------:R-:W-:-:S03]  /*ca30*/  LOP3.LUT R6, R0, R5, RZ, 0x3c, !PT ;  /* 0x0000000500067212 */ /* 0x000fc600078e3cff */
[----:B------:R-:W-:Y:S01]  /*ca40*/  IMAD R8, R3, 0x8, R2 ;  /* 0x0000000803087824 */ /* 0x000fe200078e0202 */
[----:B------:R-:W-:Y:S01]  /*ca50*/  SHF.L.U32 R5, R6, 0x1f, RZ ;  /* 0x0000001f06057819 */ /* 0x000fe200000006ff */
[----:B0-----:R-:W-:Y:S06]  /*ca60*/  @!P0 BRA `(.L_x_290) ;  /* 0x00000004004c8947 */ /* 0x001fec0003800000 */
.L_x_304:
[----:B------:R-:W1:Y:S01]  /*ca70*/  SYNCS.PHASECHK.TRANS64.TRYWAIT P0, [R8+URZ], R5 ;  /* 0x00000005080075a7 */ /* 0x000e62000800017f */
[----:B------:R-:W-:-:S05]  /*ca80*/  VIADD R0, R3, 0x1 ;  /* 0x0000000103007836 */ /* 0x000fca0000000000 */
[----:B------:R-:W-:-:S04]  /*ca90*/  ISETP.NE.AND P1, PT, R0, 0x7, PT ;  /* 0x000000070000780c */ /* 0x000fc80003f25270 */
[----:B------:R-:W-:Y:S02]  /*caa0*/  SEL R3, RZ, 0x1, P1 ;  /* 0x00000001ff037807 */ /* 0x000fe40000800000 */
[----:B0-----:R-:W-:Y:S02]  /*cab0*/  SEL R7, R0, RZ, P1 ;  /* 0x000000ff00077207 */ /* 0x001fe40000800000 */
[----:B------:R-:W-:-:S03]  /*cac0*/  LOP3.LUT R6, R6, R3, RZ, 0x3c, !PT ;  /* 0x0000000306067212 */ /* 0x000fc600078e3cff */
[----:B------:R-:W-:Y:S01]  /*cad0*/  IMAD R9, R7, 0x8, R2 ;  /* 0x0000000807097824 */ /* 0x000fe200078e0202 */
[----:B------:R-:W-:Y:S01]  /*cae0*/  SHF.L.U32 R4, R6, 0x1f, RZ ;  /* 0x0000001f06047819 */ /* 0x000fe200000006ff */
[----:B-1----:R-:W-:Y:S06]  /*caf0*/  @!P0 BRA `(.L_x_291) ;  /* 0x00000004003c8947 */ /* 0x002fec0003800000 */
.L_x_305:
[----:B------:R-:W1:Y:S01]  /*cb00*/  SYNCS.PHASECHK.TRANS64.TRYWAIT P0, [R9+URZ], R4 ;  /* 0x00000004090075a7 */ /* 0x000e62000800017f */
[----:B------:R-:W-:-:S05]  /*cb10*/  VIADD R0, R7, 0x1 ;  /* 0x0000000107007836 */ /* 0x000fca0000000000 */
[----:B------:R-:W-:-:S04]  /*cb20*/  ISETP.NE.AND P1, PT, R0, 0x7, PT ;  /* 0x000000070000780c */ /* 0x000fc80003f25270 */
[----:B------:R-:W-:Y:S02]  /*cb30*/  SEL R3, RZ, 0x1, P1 ;  /* 0x00000001ff037807 */ /* 0x000fe40000800000 */
[----:B------:R-:W-:Y:S02]  /*cb40*/  SEL R7, R0, RZ, P1 ;  /* 0x000000ff00077207 */ /* 0x000fe40000800000 */
[----:B------:R-:W-:-:S03]  /*cb50*/  LOP3.LUT R6, R6, R3, RZ, 0x3c, !PT ;  /* 0x0000000306067212 */ /* 0x000fc600078e3cff */
[----:B0-----:R-:W-:Y:S01]  /*cb60*/  IMAD R8, R7, 0x8, R2 ;  /* 0x0000000807087824 */ /* 0x001fe200078e0202 */
[----:B------:R-:W-:Y:S01]  /*cb70*/  SHF.L.U32 R5, R6, 0x1f, RZ ;  /* 0x0000001f06057819 */ /* 0x000fe200000006ff */
[----:B-1----:R-:W-:Y:S06]  /*cb80*/  @!P0 BRA `(.L_x_292) ;  /* 0x00000004002c8947 */ /* 0x002fec0003800000 */
.L_x_306:
        /* <DEDUP_REMOVED lines=9> */
.L_x_307:
[----:B------:R-:W1:Y:S01]  /*cc20*/  SYNCS.PHASECHK.TRANS64.TRYWAIT P0, [R9+URZ], R4 ;  /* 0x00000004090075a7 */ /* 0x000e62000800017f */
[----:B------:R-:W-:-:S05]  /*cc30*/  VIADD R0, R7, 0x1 ;  /* 0x0000000107007836 */ /* 0x000fca0000000000 */
[----:B------:R-:W-:-:S04]  /*cc40*/  ISETP.NE.AND P1, PT, R0, 0x7, PT ;  /* 0x000000070000780c */ /* 0x000fc80003f25270 */
[----:B------:R-:W-:Y:S02]  /*cc50*/  SEL R3, RZ, 0x1, P1 ;  /* 0x00000001ff037807 */ /* 0x000fe40000800000 */
[----:B------:R-:W-:Y:S02]  /*cc60*/  SEL R7, R0, RZ, P1 ;  /* 0x000000ff00077207 */ /* 0x000fe40000800000 */
[----:B------:R-:W-:-:S03]  /*cc70*/  LOP3.LUT R11, R6, R3, RZ, 0x3c, !PT ;  /* 0x00000003060b7212 */ /* 0x000fc600078e3cff */
[----:B------:R-:W-:Y:S01]  /*cc80*/  IMAD R6, R7, 0x8, R2 ;  /* 0x0000000807067824 */ /* 0x000fe200078e0202 */
[----:B0-----:R-:W-:Y:S01]  /*cc90*/  SHF.L.U32 R5, R11, 0x1f, RZ ;  /* 0x0000001f0b057819 */ /* 0x001fe200000006ff */
[----:B-1----:R-:W-:Y:S06]  /*cca0*/  @!P0 BRA `(.L_x_294) ;  /* 0x00000004000c8947 */ /* 0x002fec0003800000 */
.L_x_308:
[----:B------:R-:W1:Y:S01]  /*ccb0*/  SYNCS.PHASECHK.TRANS64.TRYWAIT P0, [R6+URZ], R5 ;  /* 0x00000005060075a7 */ /* 0x000e62000800017f */
[----:B------:R-:W-:-:S05]  /*ccc0*/  VIADD R0, R7, 0x1 ;  /* 0x0000000107007836 */ /* 0x000fca0000000000 */
[----:B------:R-:W-:-:S04]  /*ccd0*/  ISETP.NE.AND P1, PT, R0, 0x7, PT ;  /* 0x000000070000780c */ /* 0x000fc80003f25270 */
[----:B0-----:R-:W-:Y:S02]  /*cce0*/  SEL R4, RZ, 0x1, P1 ;  /* 0x00000001ff047807 */ /* 0x001fe40000800000 */
[----:B------:R-:W-:Y:S02]  /*ccf0*/  SEL R3, R0, RZ, P1 ;  /* 0x000000ff00037207 */ /* 0x000fe40000800000 */
[----:B------:R-:W-:Y:S01]  /*cd00*/  LOP3.LUT R0, R11, R4, RZ, 0x3c, !PT ;  /* 0x000000040b007212 */ /* 0x000fe200078e3cff */
[----:B-1----:R-:W-:Y:S06]  /*cd10*/  @!P0 BRA `(.L_x_295) ;  /* 0x0000000400048947 */ /* 0x002fec0003800000 */
.L_x_309:
[----:B------:R-:W-:Y:S01]  /*cd20*/  IMAD R3, R3, 0x8, R2 ;  /* 0x0000000803037824 */ /* 0x000fe200078e0202 */
[----:B------:R-:W-:-:S07]  /*cd30*/  SHF.L.U32 R0, R0, 0x1f, RZ ;  /* 0x0000001f00007819 */ /* 0x000fce00000006ff */
.L_x_296:
[----:B-1----:R1:W2:Y:S02]  /*cd40*/  SYNCS.PHASECHK.TRANS64.TRYWAIT P0, [R3+URZ], R0 ;  /* 0x00000000030075a7 */ /* 0x0022a4000800017f */
[----:B--2---:R-:W-:Y:S05]  /*cd50*/  @!P0 NANOSLEEP.SYNCS 0x989680 ;  /* 0x009896800000895d */ /* 0x004fea0003900000 */
[----:B------:R-:W2:Y:S02]  /*cd60*/  @!P0 SYNCS.PHASECHK.TRANS64 P0, [R3+URZ], R0 ;  /* 0x00000000030085a7 */ /* 0x000ea4000800007f */
[----:B--2---:R-:W-:Y:S05]  /*cd70*/  @!P0 BRA `(.L_x_296) ;  /* 0xfffffffc00f08947 */ /* 0x004fea000383ffff */
.L_x_288:
[----:B------:R-:W-:Y:S05]  /*cd80*/  BSYNC B0 ;  /* 0x0000000000007941 */ /* 0x000fea0003800000 */
.L_x_287:
[----:B------:R-:W-:Y:S05]  /*cd90*/  EXIT ;  /* 0x000000000000794d */ /* 0x000fea0003800000 */
.L_x_21:
[----:B---3--:R3:W4:Y:S02]  /*cda0*/  SYNCS.PHASECHK.TRANS64.TRYWAIT P1, [R3+URZ], R0 ;  /* 0x00000000030075a7 */ /* 0x008724000802017f */
[----:B----4-:R-:W-:Y:S05]  /*cdb0*/  @!P1 NANOSLEEP.SYNCS 0x989680 ;  /* 0x009896800000995d */ /* 0x010fea0003900000 */
[----:B------:R-:W4:Y:S02]  /*cdc0*/  @!P1 SYNCS.PHASECHK.TRANS64 P1, [R3+URZ], R0 ;  /* 0x00000000030095a7 */ /* 0x000f24000802007f */
[----:B----4-:R-:W-:Y:S05]  /*cdd0*/  @!P1 BRA `(.L_x_21) ;  /* 0xfffffffc00f09947 */ /* 0x010fea000383ffff */
[----:B------:R-:W-:Y:S05]  /*cde0*/  BRA `(.L_x_20) ;  /* 0xffffff4400d47947 */ /* 0x000fea000383ffff */
.L_x_26:
[----:B-1----:R-:W-:-:S04]  /*cdf0*/  IMAD.U32 R6, RZ, RZ, UR4 ;  /* 0x00000004ff067e24 */ /* 0x002fc8000f8e00ff */
[----:B------:R1:W2:Y:S03]  /*ce00*/  SYNCS.PHASECHK.TRANS64.TRYWAIT P1, [R6+URZ], R5 ;  /* 0x00000005060075a7 */ /* 0x0002a6000802017f */
[----:B--2---:R-:W-:Y:S05]  /*ce10*/  @!P1 NANOSLEEP.SYNCS 0x989680 ;  /* 0x009896800000995d */ /* 0x004fea0003900000 */
[----:B------:R-:W2:Y:S02]  /*ce20*/  @!P1 SYNCS.PHASECHK.TRANS64 P1, [R6+URZ], R5 ;  /* 0x00000005060095a7 */ /* 0x000ea4000802007f */
[----:B--2---:R-:W-:Y:S05]  /*ce30*/  @!P1 BRA `(.L_x_26) ;  /* 0xfffffffc00ec9947 */ /* 0x004fea000383ffff */
[----:B------:R-:W-:Y:S05]  /*ce40*/  BRA `(.L_x_25) ;  /* 0xffffff54000c7947 */ /* 0x000fea000383ffff */
.L_x_275:
[----:B------:R-:W-:Y:S01]  /*ce50*/  BSSY B1, `(.L_x_297) ;  /* 0x0000006000017945 */ /* 0x000fe20003800000 */
[----:B------:R-:W-:-:S07]  /*ce60*/  IMAD.MOV.U32 R15, RZ, RZ, -0x1 ;  /* 0xffffffffff0f7424 */ /* 0x000fce00078e00ff */
[----:B------:R-:W-:Y:S05]  /*ce70*/  WARPSYNC.COLLECTIVE R15, `(.L_x_298) ;  /* 0x000000000f0c7348 */ /* 0x000fea0003c00000 */
[----:B------:R-:W-:Y:S02]  /*ce80*/  ELECT P6, UR62, PT ;  /* 0x00000000003e782f */ /* 0x000fe400038c0000 */
[----:B------:R-:W-:Y:S01]  /*ce90*/  MOV R14, UR62 ;  /* 0x0000003e000e7c02 */ /* 0x000fe20008000f00 */
[----:B------:R-:W-:Y:S10]  /*cea0*/  ENDCOLLECTIVE ;  /* 0x000000000000791b */ /* 0x000ff40003800000 */
.L_x_298:
[----:B------:R-:W-:Y:S05]  /*ceb0*/  BSYNC B1 ;  /* 0x0000000000017941 */ /* 0x000fea0003800000 */
.L_x_297:
[----:B------:R-:W-:Y:S05]  /*cec0*/  BRA `(.L_x_299) ;  /* 0xffffffec00c47947 */ /* 0x000fea000383ffff */
.L_x_278:
[----:B0-----:R0:W1:Y:S02]  /*ced0*/  SYNCS.PHASECHK.TRANS64.TRYWAIT P0, [R20+URZ+0x38], R7 ;  /* 0x00003807140075a7 */ /* 0x001064000800017f */
[----:B-1----:R-:W-:Y:S05]  /*cee0*/  @!P0 NANOSLEEP.SYNCS 0x989680 ;  /* 0x009896800000895d */ /* 0x002fea0003900000 */
[----:B------:R-:W1:Y:S02]  /*cef0*/  @!P0 SYNCS.PHASECHK.TRANS64 P0, [R20+URZ+0x38], R7 ;  /* 0x00003807140085a7 */ /* 0x000e64000800007f */
[----:B-1----:R-:W-:Y:S05]  /*cf00*/  @!P0 BRA `(.L_x_278) ;  /* 0xfffffffc00f08947 */ /* 0x002fea000383ffff */
[----:B------:R-:W-:Y:S05]  /*cf10*/  BRA `(.L_x_300) ;  /* 0xfffffff000007947 */ /* 0x000fea000383ffff */
.L_x_286:
[----:B------:R-:W-:Y:S01]  /*cf20*/  BSSY B0, `(.L_x_301) ;  /* 0x0000006000007945 */ /* 0x000fe20003800000 */
[----:B------:R-:W-:-:S07]  /*cf30*/  IMAD.MOV.U32 R15, RZ, RZ, -0x1 ;  /* 0xffffffffff0f7424 */ /* 0x000fce00078e00ff */
[----:B------:R-:W-:Y:S05]  /*cf40*/  WARPSYNC.COLLECTIVE R15, `(.L_x_302) ;  /* 0x000000000f0c7348 */ /* 0x000fea0003c00000 */
[----:B------:R-:W-:Y:S02]  /*cf50*/  ELECT P6, UR62, PT ;  /* 0x00000000003e782f */ /* 0x000fe400038c0000 */
[----:B------:R-:W-:Y:S01]  /*cf60*/  MOV R14, UR62 ;  /* 0x0000003e000e7c02 */ /* 0x000fe20008000f00 */
[----:B------:R-:W-:Y:S10]  /*cf70*/  ENDCOLLECTIVE ;  /* 0x000000000000791b */ /* 0x000ff40003800000 */
.L_x_302:
[----:B------:R-:W-:Y:S05]  /*cf80*/  BSYNC B0 ;  /* 0x0000000000007941 */ /* 0x000fea0003800000 */
.L_x_301:
[----:B------:R-:W-:Y:S05]  /*cf90*/  BRA `(.L_x_303) ;  /* 0xfffffff800607947 */ /* 0x000fea000383ffff */
.L_x_290:
[----:B0-----:R0:W1:Y:S02]  /*cfa0*/  SYNCS.PHASECHK.TRANS64.TRYWAIT P0, [R7+URZ], R4 ;  /* 0x00000004070075a7 */ /* 0x001064000800017f */
[----:B-1----:R-:W-:Y:S05]  /*cfb0*/  @!P0 NANOSLEEP.SYNCS 0x989680 ;  /* 0x009896800000895d */ /* 0x002fea0003900000 */
[----:B------:R-:W1:Y:S02]  /*cfc0*/  @!P0 SYNCS.PHASECHK.TRANS64 P0, [R7+URZ], R4 ;  /* 0x00000004070085a7 */ /* 0x000e64000800007f */
[----:B-1----:R-:W-:Y:S05]  /*cfd0*/  @!P0 BRA `(.L_x_290) ;  /* 0xfffffffc00f08947 */ /* 0x002fea000383ffff */
[----:B------:R-:W-:Y:S05]  /*cfe0*/  BRA `(.L_x_304) ;  /* 0xfffffff800a07947 */ /* 0x000fea000383ffff */
.L_x_291:
[----:B0-----:R0:W1:Y:S02]  /*cff0*/  SYNCS.PHASECHK.TRANS64.TRYWAIT P0, [R8+URZ], R5 ;  /* 0x00000005080075a7 */ /* 0x001064000800017f */
[----:B-1----:R-:W-:Y:S05]  /*d000*/  @!P0 NANOSLEEP.SYNCS 0x989680 ;  /* 0x009896800000895d */ /* 0x002fea0003900000 */
[----:B------:R-:W1:Y:S02]  /*d010*/  @!P0 SYNCS.PHASECHK.TRANS64 P0, [R8+URZ], R5 ;  /* 0x00000005080085a7 */ /* 0x000e64000800007f */
[----:B-1----:R-:W-:Y:S05]  /*d020*/  @!P0 BRA `(.L_x_291) ;  /* 0xfffffffc00f08947 */ /* 0x002fea000383ffff */
[----:B------:R-:W-:Y:S05]  /*d030*/  BRA `(.L_x_305) ;  /* 0xfffffff800b07947 */ /* 0x000fea000383ffff */
.L_x_292:
[----:B0-----:R0:W1:Y:S02]  /*d040*/  SYNCS.PHASECHK.TRANS64.TRYWAIT P0, [R9+URZ], R4 ;  /* 0x00000004090075a7 */ /* 0x001064000800017f */
[----:B-1----:R-:W-:Y:S05]  /*d050*/  @!P0 NANOSLEEP.SYNCS 0x989680 ;  /* 0x009896800000895d */ /* 0x002fea0003900000 */
[----:B------:R-:W1:Y:S02]  /*d060*/  @!P0 SYNCS.PHASECHK.TRANS64 P0, [R9+URZ], R4 ;  /* 0x00000004090085a7 */ /* 0x000e64000800007f */
[----:B-1----:R-:W-:Y:S05]  /*d070*/  @!P0 BRA `(.L_x_292) ;  /* 0xfffffffc00f08947 */ /* 0x002fea000383ffff */
[----:B------:R-:W-:Y:S05]  /*d080*/  BRA `(.L_x_306) ;  /* 0xfffffff800c07947 */ /* 0x000fea000383ffff */
.L_x_293:
[----:B0-----:R0:W1:Y:S02]  /*d090*/  SYNCS.PHASECHK.TRANS64.TRYWAIT P0, [R8+URZ], R5 ;  /* 0x00000005080075a7 */ /* 0x001064000800017f */
[----:B-1----:R-:W-:Y:S05]  /*d0a0*/  @!P0 NANOSLEEP.SYNCS 0x989680 ;  /* 0x009896800000895d */ /* 0x002fea0003900000 */
[----:B------:R-:W1:Y:S02]  /*d0b0*/  @!P0 SYNCS.PHASECHK.TRANS64 P0, [R8+URZ], R5 ;  /* 0x00000005080085a7 */ /* 0x000e64000800007f */
[----:B-1----:R-:W-:Y:S05]  /*d0c0*/  @!P0 BRA `(.L_x_293) ;  /* 0xfffffffc00f08947 */ /* 0x002fea000383ffff */
[----:B------:R-:W-:Y:S05]  /*d0d0*/  BRA `(.L_x_307) ;  /* 0xfffffff800d07947 */ /* 0x000fea000383ffff */
.L_x_294:
[----:B0-----:R0:W1:Y:S02]  /*d0e0*/  SYNCS.PHASECHK.TRANS64.TRYWAIT P0, [R9+URZ], R4 ;  /* 0x00000004090075a7 */ /* 0x001064000800017f */
[----:B-1----:R-:W-:Y:S05]  /*d0f0*/  @!P0 NANOSLEEP.SYNCS 0x989680 ;  /* 0x009896800000895d */ /* 0x002fea0003900000 */
[----:B------:R-:W1:Y:S02]  /*d100*/  @!P0 SYNCS.PHASECHK.TRANS64 P0, [R9+URZ], R4 ;  /* 0x00000004090085a7 */ /* 0x000e64000800007f */
[----:B-1----:R-:W-:Y:S05]  /*d110*/  @!P0 BRA `(.L_x_294) ;  /* 0xfffffffc00f08947 */ /* 0x002fea000383ffff */
[----:B------:R-:W-:Y:S05]  /*d120*/  BRA `(.L_x_308) ;  /* 0xfffffff800e07947 */ /* 0x000fea000383ffff */
.L_x_295:
[----:B0-----:R0:W1:Y:S02]  /*d130*/  SYNCS.PHASECHK.TRANS64.TRYWAIT P0, [R6+URZ], R5 ;  /* 0x00000005060075a7 */ /* 0x001064000800017f */
[----:B-1----:R-:W-:Y:S05]  /*d140*/  @!P0 NANOSLEEP.SYNCS 0x989680 ;  /* 0x009896800000895d */ /* 0x002fea0003900000 */
[----:B------:R-:W1:Y:S02]  /*d150*/  @!P0 SYNCS.PHASECHK.TRANS64 P0, [R6+URZ], R5 ;  /* 0x00000005060085a7 */ /* 0x000e64000800007f */
[----:B-1----:R-:W-:Y:S05]  /*d160*/  @!P0 BRA `(.L_x_295) ;  /* 0xfffffffc00f08947 */ /* 0x002fea000383ffff */
[----:B------:R-:W-:Y:S05]  /*d170*/  BRA `(.L_x_309) ;  /* 0xfffffff800e87947 */ /* 0x000fea000383ffff */
.L_x_310:
[----:B------:R-:W-:-:S00]  /*d180*/  BRA `(.L_x_310) ;  /* 0xfffffffc00fc7947 */ /* 0x000fc0000383ffff */
[----:B------:R-:W-:-:S00]  /*d190*/  NOP ;  /* 0x0000000000007918 */ /* 0x000fc00000000000 */
        /* <DEDUP_REMOVED lines=14> */
.L_x_311:


//--------------------- .nv.global.init           --------------------------
	.section	.nv.global.init,"aw",@progbits
.nv.global.init:
	.type		$str$22,@object
	.size		$str$22,($str$23 - $str$22)
$str$22:
        /*0000*/ 	.byte	0x6b, 0x5f, 0x74, 0x69, 0x6c, 0x65, 0x5f, 0x63, 0x6f, 0x75, 0x6e, 0x74, 0x20, 0x3e, 0x3d, 0x20
        /*0010*/ 	.byte	0x31, 0x00
	.type		$str$23,@object
	.size		$str$23,(__unnamed_1 - $str$23)
$str$23:
        /*0012*/ 	.byte	0x2f, 0x74, 0x6d, 0x70, 0x2f, 0x63, 0x75, 0x74, 0x6c, 0x61, 0x73, 0x73, 0x5f, 0x73, 0x77, 0x65
        /*0022*/ 	.byte	0x65, 0x70, 0x5f, 0x73, 0x72, 0x63, 0x2f, 0x69, 0x6e, 0x63, 0x6c, 0x75, 0x64, 0x65, 0x2f, 0x63
        /*0032*/ 	.byte	0x75, 0x74, 0x6c, 0x61, 0x73, 0x73, 0x2f, 0x67, 0x65, 0x6d, 0x6d, 0x2f, 0x63, 0x6f, 0x6c, 0x6c
        /*0042*/ 	.byte	0x65, 0x63, 0x74, 0x69, 0x76, 0x65, 0x2f, 0x73, 0x6d, 0x39, 0x30, 0x5f, 0x6d, 0x6d, 0x61, 0x5f
        /*0052*/ 	.byte	0x74, 0x6d, 0x61, 0x5f, 0x67, 0x6d, 0x6d, 0x61, 0x5f, 0x73, 0x73, 0x5f, 0x77, 0x61, 0x72, 0x70
        /*0062*/ 	.byte	0x73, 0x70, 0x65, 0x63, 0x69, 0x61, 0x6c, 0x69, 0x7a, 0x65, 0x64, 0x2e, 0x68, 0x70, 0x70, 0x00
	.type		__unnamed_1,@object
	.size		__unnamed_1,(.L_0 - __unnamed_1)
__unnamed_1:
        /*0072*/ 	.byte	0x76, 0x6f, 0x69, 0x64, 0x20, 0x63, 0x75, 0x74, 0x6c, 0x61, 0x73, 0x73, 0x3a, 0x3a, 0x67, 0x65
        /* <DEDUP_REMOVED lines=180> */
        /*0bc2*/ 	.byte	0x74, 0x79, 0x5d, 0x00
.L_0:


//--------------------- .nv.shared._ZN7cutlass13device_kernelINS_4gemm6kernel13GemmUniversalIN4cute5tupleIJiiiiEEENS1_10collective13CollectiveMmaINS1_34MainloopSm90TmaGmmaWarpSpecializedILi7ENS5_IJNS4_1CILi2EEENSA_ILi1EEESC_EEENS1_35KernelTmaWarpSpecializedCooperativeEEENS5_IJNSA_ILi384EEENSA_ILi80EEENSA_ILi32EEEEEENS_6half_tENS5_IJlSC_lEEESK_SL_NS4_8TiledMMAINS4_8MMA_AtomIJNS4_4SM904GMMA25MMA_64x16x16_F32F16F16_SSILNSP_5MajorE0ELSR_0ELNSP_7ScaleInE1ELSS_1EEEEEENS4_6LayoutISD_NS5_IJSC_NSA_ILi0EEESW_EEEEENS5_IJNS4_10UnderscoreESZ_SZ_EEEEENS4_13SM90_TMA_LOADENS4_14ComposedLayoutINS4_7SwizzleILi2ELi4ELi3EEENS4_18smem_ptr_flag_bitsILi16EEENSV_INS5_IJNSA_ILi8EEESI_EEENS5_IJSI_SC_EEEEEEEvNS4_8identityENS4_23SM90_TMA_LOAD_MULTICASTES1C_vS1D_EENS_8epilogue10collective6detail29Sm90TmaWarpSpecializedAdapterINS1H_15DefaultEpilogueISK_SL_SL_NS1G_6thread17LinearCombinationISK_Li1EffLNS1L_9ScaleType4KindE0ELNS_15FloatRoundStyleE2ESK_EENS1_15EpilogueDefaultEEEEEvvEEEEvNT_6ParamsE --------------------------
	.section	.nv.shared._ZN7cutlass13device_kernelINS_4gemm6kernel13GemmUniversalIN4cute5tupleIJiiiiEEENS1_10collective13CollectiveMmaINS1_34MainloopSm90TmaGmmaWarpSpecializedILi7ENS5_IJNS4_1CILi2EEENSA_ILi1EEESC_EEENS1_35KernelTmaWarpSpecializedCooperativeEEENS5_IJNSA_ILi384EEENSA_ILi80EEENSA_ILi32EEEEEENS_6half_tENS5_IJlSC_lEEESK_SL_NS4_8TiledMMAINS4_8MMA_AtomIJNS4_4SM904GMMA25MMA_64x16x16_F32F16F16_SSILNSP_5MajorE0ELSR_0ELNSP_7ScaleInE1ELSS_1EEEEEENS4_6LayoutISD_NS5_IJSC_NSA_ILi0EEESW_EEEEENS5_IJNS4_10UnderscoreESZ_SZ_EEEEENS4_13SM90_TMA_LOADENS4_14ComposedLayoutINS4_7SwizzleILi2ELi4ELi3EEENS4_18smem_ptr_flag_bitsILi16EEENSV_INS5_IJNSA_ILi8EEESI_EEENS5_IJSI_SC_EEEEEEEvNS4_8identityENS4_23SM90_TMA_LOAD_MULTICASTES1C_vS1D_EENS_8epilogue10collective6detail29Sm90TmaWarpSpecializedAdapterINS1H_15DefaultEpilogueISK_SL_SL_NS1G_6thread17LinearCombinationISK_Li1EffLNS1L_9ScaleType4KindE0ELNS_15FloatRoundStyleE2ESK_EENS1_15EpilogueDefaultEEEEEvvEEEEvNT_6ParamsE,"aw",@nobits
	.sectionflags	@""
	.align	16
	.zero		1024


//--------------------- .nv.shared.reserved.0     --------------------------
	.section	.nv.shared.reserved.0,"aw",@nobits
	.weak		__nv_reservedSMEM_offset_0_alias
	.size		__nv_reservedSMEM_offset_0_alias, 0, 0
	.other		__nv_reservedSMEM_offset_0_alias,@"STO_CUDA_RESERVED_SHARED STV_DEFAULT"
__nv_reservedSMEM_offset_0_alias:
	.zero		0


//--------------------- .nv.global                --------------------------
	.section	.nv.global,"aw",@nobits
.nv.global:
	.type		_ZN39_INTERNAL_8c6bf8d9_4_k_cu_534bd513_30264cute1_E,@object
	.size		_ZN39_INTERNAL_8c6bf8d9_4_k_cu_534bd513_30264cute1_E,(_ZN39_INTERNAL_8c6bf8d9_4_k_cu_534bd513_30264cuda3std3__45__cpo6cbeginE - _ZN39_INTERNAL_8c6bf8d9_4_k_cu_534bd513_30264cute1_E)
_ZN39_INTERNAL_8c6bf8d9_4_k_cu_534bd513_30264cute1_E:
	.zero		1
	.type		_ZN39_INTERNAL_8c6bf8d9_4_k_cu_534bd513_30264cuda3std3__45__cpo6cbeginE,@object
	.size		_ZN39_INTERNAL_8c6bf8d9_4_k_cu_534bd513_30264cuda3std3__45__cpo6cbeginE,(_ZN39_INTERNAL_8c6bf8d9_4_k_cu_534bd513_30264cuda3std3__48in_placeE - _ZN39_INTERNAL_8c6bf8d9_4_k_cu_534bd513_30264cuda3std3__45__cpo6cbeginE)
_ZN39_INTERNAL_8c6bf8d9_4_k_cu_534bd513_30264cuda3std3__45__cpo6cbeginE:
	.zero		1
	.type		_ZN39_INTERNAL_8c6bf8d9_4_k_cu_534bd513_30264cuda3std3__48in_placeE,@object
	.size		_ZN39_INTERNAL_8c6bf8d9_4_k_cu_534bd513_30264cuda3std3__48in_placeE,(_ZN39_INTERNAL_8c6bf8d9_4_k_cu_534bd513_30264cuda3std6ranges3__45__cpo9iter_moveE - _ZN39_INTERNAL_8c6bf8d9_4_k_cu_534bd513_30264cuda3std3__48in_placeE)
_ZN39_INTERNAL_8c6bf8d9_4_k_cu_534bd513_30264cuda3std3__48in_placeE:
	.zero		1
	.type		_ZN39_INTERNAL_8c6bf8d9_4_k_cu_534bd513_30264cuda3std6ranges3__45__cpo9iter_moveE,@object
	.size		_ZN39_INTERNAL_8c6bf8d9_4_k_cu_534bd513_30264cuda3std6ranges3__45__cpo9iter_moveE,(_ZN39_INTERNAL_8c6bf8d9_4_k_cu_534bd513_30264cuda3std3__45__cpo5beginE - _ZN39_INTERNAL_8c6bf8d9_4_k_cu_534bd513_30264cuda3std6ranges3__45__cpo9iter_moveE)
_ZN39_INTERNAL_8c6bf8d9_4_k_cu_534bd513_30264cuda3std6ranges3__45__cpo9iter_moveE:
	.zero		1
	.type		_ZN39_INTERNAL_8c6bf8d9_4_k_cu_534bd513_30264cuda3std3__45__cpo5beginE,@object
	.size		_ZN39_INTERNAL_8c6bf8d9_4_k_cu_534bd513_30264cuda3std3__45__cpo5beginE,(_ZN39_INTERNAL_8c6bf8d9_4_k_cu_534bd513_30264cuda3std3__441_GLOBAL__N__8c6bf8d9_4_k_cu_534bd513_30266ignoreE - _ZN39_INTERNAL_8c6bf8d9_4_k_cu_534bd513_30264cuda3std3__45__cpo5beginE)
_ZN39_INTERNAL_8c6bf8d9_4_k_cu_534bd513_30264cuda3std3__45__cpo5beginE:
	.zero		1
	.type		_ZN39_INTERNAL_8c6bf8d9_4_k_cu_534bd513_30264cuda3std3__441_GLOBAL__N__8c6bf8d9_4_k_cu_534bd513_30266ignoreE,@object
	.size		_ZN39_INTERNAL_8c6bf8d9_4_k_cu_534bd513_30264cuda3std3__441_GLOBAL__N__8c6bf8d9_4_k_cu_534bd513_30266ignoreE,(_ZN39_INTERNAL_8c6bf8d9_4_k_cu_534bd513_30264cute7productE - _ZN39_INTERNAL_8c6bf8d9_4_k_cu_534bd513_30264cuda3std3__441_GLOBAL__N__8c6bf8d9_4_k_cu_534bd513_30266ignoreE)
_ZN39_INTERNAL_8c6bf8d9_4_k_cu_534bd513_30264cuda3std3__441_GLOBAL__N__8c6bf8d9_4_k_cu_534bd513_30266ignoreE:
	.zero		1
	.type		_ZN39_INTERNAL_8c6bf8d9_4_k_cu_534bd513_30264cute7productE,@object
	.size		_ZN39_INTERNAL_8c6bf8d9_4_k_cu_534bd513_30264cute7productE,(_ZN39_INTERNAL_8c6bf8d9_4_k_cu_534bd513_30264cuda3std3__45__cpo3endE - _ZN39_INTERNAL_8c6bf8d9_4_k_cu_534bd513_30264cute7productE)
_ZN39_INTERNAL_8c6bf8d9_4_k_cu_534bd513_30264cute7productE:
	.zero		1
	.type		_ZN39_INTERNAL_8c6bf8d9_4_k_cu_534bd513_30264cuda3std3__45__cpo3endE,@object
	.size		_ZN39_INTERNAL_8c6bf8d9_4_k_cu_534bd513_30264cuda3std3__45__cpo3endE,(_ZN39_INTERNAL_8c6bf8d9_4_k_cu_534bd513_30264cuda3std3__419piecewise_constructE - _ZN39_INTERNAL_8c6bf8d9_4_k_cu_534bd513_30264cuda3std3__45__cpo3endE)
_ZN39_INTERNAL_8c6bf8d9_4_k_cu_534bd513_30264cuda3std3__45__cpo3endE:
	.zero		1
	.type		_ZN39_INTERNAL_8c6bf8d9_4_k_cu_534bd513_30264cuda3std3__419piecewise_constructE,@object
	.size		_ZN39_INTERNAL_8c6bf8d9_4_k_cu_534bd513_30264cuda3std3__419piecewise_constructE,(_ZN39_INTERNAL_8c6bf8d9_4_k_cu_534bd513_30264cuda3std3__45__cpo4cendE - _ZN39_INTERNAL_8c6bf8d9_4_k_cu_534bd513_30264cuda3std3__419piecewise_constructE)
_ZN39_INTERNAL_8c6bf8d9_4_k_cu_534bd513_30264cuda3std3__419piecewise_constructE:
	.zero		1
	.type		_ZN39_INTERNAL_8c6bf8d9_4_k_cu_534bd513_30264cuda3std3__45__cpo4cendE,@object
	.size		_ZN39_INTERNAL_8c6bf8d9_4_k_cu_534bd513_30264cuda3std3__45__cpo4cendE,(_ZN39_INTERNAL_8c6bf8d9_4_k_cu_534bd513_30264cuda3std6ranges3__45__cpo4swapE - _ZN39_INTERNAL_8c6bf8d9_4_k_cu_534bd513_30264cuda3std3__45__cpo4cendE)
_ZN39_INTERNAL_8c6bf8d9_4_k_cu_534bd513_30264cuda3std3__45__cpo4cendE:
	.zero		1
	.type		_ZN39_INTERNAL_8c6bf8d9_4_k_cu_534bd513_30264cuda3std6ranges3__45__cpo4swapE,@object
	.size		_ZN39_INTERNAL_8c6bf8d9_4_k_cu_534bd513_30264cuda3std6ranges3__45__cpo4swapE,(.L_8 - _ZN39_INTERNAL_8c6bf8d9_4_k_cu_534bd513_30264cuda3std6ranges3__45__cpo4swapE)
_ZN39_INTERNAL_8c6bf8d9_4_k_cu_534bd513_30264cuda3std6ranges3__45__cpo4swapE:
	.zero		1
.L_8:


//--------------------- .nv.constant0._ZN7cutlass13device_kernelINS_4gemm6kernel13GemmUniversalIN4cute5tupleIJiiiiEEENS1_10collective13CollectiveMmaINS1_34MainloopSm90TmaGmmaWarpSpecializedILi7ENS5_IJNS4_1CILi2EEENSA_ILi1EEESC_EEENS1_35KernelTmaWarpSpecializedCooperativeEEENS5_IJNSA_ILi384EEENSA_ILi80EEENSA_ILi32EEEEEENS_6half_tENS5_IJlSC_lEEESK_SL_NS4_8TiledMMAINS4_8MMA_AtomIJNS4_4SM904GMMA25MMA_64x16x16_F32F16F16_SSILNSP_5MajorE0ELSR_0ELNSP_7ScaleInE1ELSS_1EEEEEENS4_6LayoutISD_NS5_IJSC_NSA_ILi0EEESW_EEEEENS5_IJNS4_10UnderscoreESZ_SZ_EEEEENS4_13SM90_TMA_LOADENS4_14ComposedLayoutINS4_7SwizzleILi2ELi4ELi3EEENS4_18smem_ptr_flag_bitsILi16EEENSV_INS5_IJNSA_ILi8EEESI_EEENS5_IJSI_SC_EEEEEEEvNS4_8identityENS4_23SM90_TMA_LOAD_MULTICASTES1C_vS1D_EENS_8epilogue10collective6detail29Sm90TmaWarpSpecializedAdapterINS1H_15DefaultEpilogueISK_SL_SL_NS1G_6thread17LinearCombinationISK_Li1EffLNS1L_9ScaleType4KindE0ELNS_15FloatRoundStyleE2ESK_EENS1_15EpilogueDefaultEEEEEvvEEEEvNT_6ParamsE --------------------------
	.section	.nv.constant0._ZN7cutlass13device_kernelINS_4gemm6kernel13GemmUniversalIN4cute5tupleIJiiiiEEENS1_10collective13CollectiveMmaINS1_34MainloopSm90TmaGmmaWarpSpecializedILi7ENS5_IJNS4_1CILi2EEENSA_ILi1EEESC_EEENS1_35KernelTmaWarpSpecializedCooperativeEEENS5_IJNSA_ILi384EEENSA_ILi80EEENSA_ILi32EEEEEENS_6half_tENS5_IJlSC_lEEESK_SL_NS4_8TiledMMAINS4_8MMA_AtomIJNS4_4SM904GMMA25MMA_64x16x16_F32F16F16_SSILNSP_5MajorE0ELSR_0ELNSP_7ScaleInE1ELSS_1EEEEEENS4_6LayoutISD_NS5_IJSC_NSA_ILi0EEESW_EEEEENS5_IJNS4_10UnderscoreESZ_SZ_EEEEENS4_13SM90_TMA_LOADENS4_14ComposedLayoutINS4_7SwizzleILi2ELi4ELi3EEENS4_18smem_ptr_flag_bitsILi16EEENSV_INS5_IJNSA_ILi8EEESI_EEENS5_IJSI_SC_EEEEEEEvNS4_8identityENS4_23SM90_TMA_LOAD_MULTICASTES1C_vS1D_EENS_8epilogue10collective6detail29Sm90TmaWarpSpecializedAdapterINS1H_15DefaultEpilogueISK_SL_SL_NS1G_6thread17LinearCombinationISK_Li1EffLNS1L_9ScaleType4KindE0ELNS_15FloatRoundStyleE2ESK_EENS1_15EpilogueDefaultEEEEEvvEEEEvNT_6ParamsE,"a",@progbits
	.sectionflags	@""
	.align	4
.nv.constant0._ZN7cutlass13device_kernelINS_4gemm6kernel13GemmUniversalIN4cute5tupleIJiiiiEEENS1_10collective13CollectiveMmaINS1_34MainloopSm90TmaGmmaWarpSpecializedILi7ENS5_IJNS4_1CILi2EEENSA_ILi1EEESC_EEENS1_35KernelTmaWarpSpecializedCooperativeEEENS5_IJNSA_ILi384EEENSA_ILi80EEENSA_ILi32EEEEEENS_6half_tENS5_IJlSC_lEEESK_SL_NS4_8TiledMMAINS4_8MMA_AtomIJNS4_4SM904GMMA25MMA_64x16x16_F32F16F16_SSILNSP_5MajorE0ELSR_0ELNSP_7ScaleInE1ELSS_1EEEEEENS4_6LayoutISD_NS5_IJSC_NSA_ILi0EEESW_EEEEENS5_IJNS4_10UnderscoreESZ_SZ_EEEEENS4_13SM90_TMA_LOADENS4_14ComposedLayoutINS4_7SwizzleILi2ELi4ELi3EEENS4_18smem_ptr_flag_bitsILi16EEENSV_INS5_IJNSA_ILi8EEESI_EEENS5_IJSI_SC_EEEEEEEvNS4_8identityENS4_23SM90_TMA_LOAD_MULTICASTES1C_vS1D_EENS_8epilogue10collective6detail29Sm90TmaWarpSpecializedAdapterINS1H_15DefaultEpilogueISK_SL_SL_NS1G_6thread17LinearCombinationISK_Li1EffLNS1L_9ScaleType4KindE0ELNS_15FloatRoundStyleE2ESK_EENS1_15EpilogueDefaultEEEEEvvEEEEvNT_6ParamsE:
	.zero		1664


//--------------------- SYMBOLS --------------------------

	.type		.nv.reservedSmem.offset0,@object
	.size		.nv.reservedSmem.offset0,0x4
	.type		__assertfail,@function
